	.headerflags	@"EF_CUDA_TEXMODE_UNIFIED EF_CUDA_64BIT_ADDRESS EF_CUDA_SM86 EF_CUDA_VIRTUAL_SM(EF_CUDA_SM86)"
	.elftype	@"ET_EXEC"


//--------------------- .nv.info                  --------------------------
	.section	.nv.info,"",@"SHT_CUDA_INFO"
	.align	4


	//----- nvinfo : EIATTR_REGCOUNT
	.align		4
        /*0000*/ 	.byte	0x04, 0x2f
        /*0002*/ 	.short	(.L_1 - .L_0)
	.align		4
.L_0:
        /*0004*/ 	.word	index@(triton__0d1d2d3d4d5d6de7de)
        /*0008*/ 	.word	0x0000003c


	//----- nvinfo : EIATTR_MAX_STACK_SIZE
	.align		4
.L_1:
        /*000c*/ 	.byte	0x04, 0x23
        /*000e*/ 	.short	(.L_3 - .L_2)
	.align		4
.L_2:
        /*0010*/ 	.word	index@(triton__0d1d2d3d4d5d6de7de)
        /*0014*/ 	.word	0x00000000


	//----- nvinfo : EIATTR_MIN_STACK_SIZE
	.align		4
.L_3:
        /*0018*/ 	.byte	0x04, 0x12
        /*001a*/ 	.short	(.L_5 - .L_4)
	.align		4
.L_4:
        /*001c*/ 	.word	index@(triton__0d1d2d3d4d5d6de7de)
        /*0020*/ 	.word	0x00000000


	//----- nvinfo : EIATTR_FRAME_SIZE
	.align		4
.L_5:
        /*0024*/ 	.byte	0x04, 0x11
        /*0026*/ 	.short	(.L_7 - .L_6)
	.align		4
.L_6:
        /*0028*/ 	.word	index@(triton__0d1d2d3d4d5d6de7de)
        /*002c*/ 	.word	0x00000000
.L_7:


//--------------------- .nv.info.triton__0d1d2d3d4d5d6de7de --------------------------
	.section	.nv.info.triton__0d1d2d3d4d5d6de7de,"",@"SHT_CUDA_INFO"
	.align	4


	//----- nvinfo : EIATTR_CUDA_API_VERSION
	.align		4
        /*0000*/ 	.byte	0x04, 0x37
        /*0002*/ 	.short	(.L_9 - .L_8)
.L_8:
        /*0004*/ 	.word	0x0000007b


	//----- nvinfo : EIATTR_SW2861232_WAR
	.align		4
.L_9:
        /*0008*/ 	.byte	0x01, 0x35
	.zero		2


	//----- nvinfo : EIATTR_PARAM_CBANK
	.align		4
        /*000c*/ 	.byte	0x04, 0x0a
        /*000e*/ 	.short	(.L_11 - .L_10)
	.align		4
.L_10:
        /*0010*/ 	.word	index@(.nv.constant0.triton__0d1d2d3d4d5d6de7de)
        /*0014*/ 	.short	0x0160
        /*0016*/ 	.short	0x0038


	//----- nvinfo : EIATTR_CBANK_PARAM_SIZE
	.align		4
.L_11:
        /*0018*/ 	.byte	0x03, 0x19
        /*001a*/ 	.short	0x0038


	//----- nvinfo : EIATTR_KPARAM_INFO
	.align		4
        /*001c*/ 	.byte	0x04, 0x17
        /*001e*/ 	.short	(.L_13 - .L_12)
.L_12:
        /*0020*/ 	.word	0x00000000
        /*0024*/ 	.short	0x0007
        /*0026*/ 	.short	0x0034
        /*0028*/ 	.byte	0x00, 0xf0, 0x11, 0x00


	//----- nvinfo : EIATTR_KPARAM_INFO
	.align		4
.L_13:
        /*002c*/ 	.byte	0x04, 0x17
        /*002e*/ 	.short	(.L_15 - .L_14)
.L_14:
        /*0030*/ 	.word	0x00000000
        /*0034*/ 	.short	0x0006
        /*0036*/ 	.short	0x0030
        /*0038*/ 	.byte	0x00, 0xf0, 0x11, 0x00


	//----- nvinfo : EIATTR_KPARAM_INFO
	.align		4
.L_15:
        /*003c*/ 	.byte	0x04, 0x17
        /*003e*/ 	.short	(.L_17 - .L_16)
.L_16:
        /*0040*/ 	.word	0x00000000
        /*0044*/ 	.short	0x0005
        /*0046*/ 	.short	0x0028
        /*0048*/ 	.byte	0x00, 0xf0, 0x21, 0x00


	//----- nvinfo : EIATTR_KPARAM_INFO
	.align		4
.L_17:
        /*004c*/ 	.byte	0x04, 0x17
        /*004e*/ 	.short	(.L_19 - .L_18)
.L_18:
        /*0050*/ 	.word	0x00000000
        /*0054*/ 	.short	0x0004
        /*0056*/ 	.short	0x0020
        /*0058*/ 	.byte	0x00, 0xf0, 0x21, 0x00


	//----- nvinfo : EIATTR_KPARAM_INFO
	.align		4
.L_19:
        /*005c*/ 	.byte	0x04, 0x17
        /*005e*/ 	.short	(.L_21 - .L_20)
.L_20:
        /*0060*/ 	.word	0x00000000
        /*0064*/ 	.short	0x0003
        /*0066*/ 	.short	0x0018
        /*0068*/ 	.byte	0x00, 0xf0, 0x21, 0x00


	//----- nvinfo : EIATTR_KPARAM_INFO
	.align		4
.L_21:
        /*006c*/ 	.byte	0x04, 0x17
        /*006e*/ 	.short	(.L_23 - .L_22)
.L_22:
        /*0070*/ 	.word	0x00000000
        /*0074*/ 	.short	0x0002
        /*0076*/ 	.short	0x0010
        /*0078*/ 	.byte	0x00, 0xf0, 0x21, 0x00


	//----- nvinfo : EIATTR_KPARAM_INFO
	.align		4
.L_23:
        /*007c*/ 	.byte	0x04, 0x17
        /*007e*/ 	.short	(.L_25 - .L_24)
.L_24:
        /*0080*/ 	.word	0x00000000
        /*0084*/ 	.short	0x0001
        /*0086*/ 	.short	0x0008
        /*0088*/ 	.byte	0x00, 0xf0, 0x21, 0x00


	//----- nvinfo : EIATTR_KPARAM_INFO
	.align		4
.L_25:
        /*008c*/ 	.byte	0x04, 0x17
        /*008e*/ 	.short	(.L_27 - .L_26)
.L_26:
        /*0090*/ 	.word	0x00000000
        /*0094*/ 	.short	0x0000
        /*0096*/ 	.short	0x0000
        /*0098*/ 	.byte	0x00, 0xf0, 0x21, 0x00


	//----- nvinfo : EIATTR_MAXREG_COUNT
	.align		4
.L_27:
        /*009c*/ 	.byte	0x03, 0x1b
        /*009e*/ 	.short	0x00ff


	//----- nvinfo : EIATTR_EXIT_INSTR_OFFSETS
	.align		4
        /*00a0*/ 	.byte	0x04, 0x1c
        /*00a2*/ 	.short	(.L_29 - .L_28)


	//   ....[0]....
.L_28:
        /*00a4*/ 	.word	0x00002be0


	//   ....[1]....
        /*00a8*/ 	.word	0x00002c00


	//----- nvinfo : EIATTR_MAX_THREADS
	.align		4
.L_29:
        /*00ac*/ 	.byte	0x04, 0x05
        /*00ae*/ 	.short	(.L_31 - .L_30)
.L_30:
        /*00b0*/ 	.word	0x00000100
        /*00b4*/ 	.word	0x00000001
        /*00b8*/ 	.word	0x00000001
.L_31:


//--------------------- .nv.rel.action            --------------------------
	.section	.nv.rel.action,"",@"SHT_CUDA_RELOCINFO"
	.align	8
	.sectionentsize	8
        /*0000*/ 	.byte	0x73, 0x00, 0x00, 0x00, 0x00, 0x00, 0x00, 0x00, 0x00, 0x00, 0x00, 0x11, 0x25, 0x00, 0x05, 0x36


//--------------------- .nv.constant0.triton__0d1d2d3d4d5d6de7de --------------------------
	.section	.nv.constant0.triton__0d1d2d3d4d5d6de7de,"a",@progbits
	.align	4
.nv.constant0.triton__0d1d2d3d4d5d6de7de:
	.zero		408


//--------------------- .text.triton__0d1d2d3d4d5d6de7de --------------------------
	.section	.text.triton__0d1d2d3d4d5d6de7de,"ax",@progbits
	.sectionflags	@"SHF_BARRIERS=1"
	.sectioninfo	@"SHI_REGISTERS=60"
	.align	128
        .global         triton__0d1d2d3d4d5d6de7de
        .type           triton__0d1d2d3d4d5d6de7de,@function
        .size           triton__0d1d2d3d4d5d6de7de,(.L_x_1 - triton__0d1d2d3d4d5d6de7de)
        .other          triton__0d1d2d3d4d5d6de7de,@"STO_CUDA_ENTRY STV_DEFAULT"
triton__0d1d2d3d4d5d6de7de:
.text.triton__0d1d2d3d4d5d6de7de:
[----:B------:R-:W-:-:S02]  /*0000*/  IMAD.MOV.U32 R1, RZ, RZ, c[0x0][0x28] ;  /* 0x00000a00ff017624 */ /* 0x000fc400078e00ff */
[----:B------:R-:W0:Y:S01]  /*0010*/  S2R R5, SR_TID.X ;  /* 0x0000000000057919 */ /* 0x000e220000002100 */
[----:B------:R-:W-:Y:S01]  /*0020*/  IMAD.MOV.U32 R32, RZ, RZ, 0x4 ;  /* 0x00000004ff207424 */ /* 0x000fe200078e00ff */
[----:B------:R-:W-:Y:S01]  /*0030*/  CS2R R8, SRZ ;  /* 0x0000000000087805 */ /* 0x000fe2000001ff00 */
[----:B------:R-:W-:Y:S01]  /*0040*/  CS2R R10, SRZ ;  /* 0x00000000000a7805 */ /* 0x000fe2000001ff00 */
[----:B------:R-:W1:Y:S01]  /*0050*/  S2R R2, SR_CTAID.Y ;  /* 0x0000000000027919 */ /* 0x000e620000002600 */
[----:B------:R-:W-:-:S03]  /*0060*/  ULDC.64 UR4, c[0x0][0x118] ;  /* 0x0000460000047ab9 */ /* 0x000fc60000000a00 */
[----:B------:R-:W2:Y:S01]  /*0070*/  S2R R37, SR_CTAID.X ;  /* 0x0000000000257919 */ /* 0x000ea20000002500 */
[----:B0-----:R-:W-:Y:S01]  /*0080*/  SHF.R.U32.HI R39, RZ, 0x1, R5 ;  /* 0x00000001ff277819 */ /* 0x001fe20000011605 */
[----:B------:R-:W-:-:S03]  /*0090*/  IMAD.SHL.U32 R40, R5, 0x8, RZ ;  /* 0x0000000805287824 */ /* 0x000fc600078e00ff */
[----:B------:R-:W-:Y:S02]  /*00a0*/  SGXT.U32 R39, R39, 0x7 ;  /* 0x000000072727781a */ /* 0x000fe40000000000 */
[----:B------:R-:W-:Y:S02]  /*00b0*/  LOP3.LUT R40, R40, 0x8, RZ, 0xc0, !PT ;  /* 0x0000000828287812 */ /* 0x000fe400078ec0ff */
[----:B-1----:R-:W-:Y:S01]  /*00c0*/  PRMT R38, R39, 0x6540, R2 ;  /* 0x0000654027267816 */ /* 0x002fe20000000002 */
[----:B--2---:R-:W-:-:S03]  /*00d0*/  IMAD.SHL.U32 R37, R37, 0x10, RZ ;  /* 0x0000001025257824 */ /* 0x004fc600078e00ff */
[----:B------:R-:W-:-:S04]  /*00e0*/  SHF.R.S32.HI R13, RZ, 0x1f, R38 ;  /* 0x0000001fff0d7819 */ /* 0x000fc80000011426 */
[----:B------:R-:W-:-:S04]  /*00f0*/  LEA.HI R0, R13, R38, RZ, 0x9 ;  /* 0x000000260d007211 */ /* 0x000fc800078f48ff */
[----:B------:R-:W-:Y:S02]  /*0100*/  SHF.R.S32.HI R4, RZ, 0x9, R0 ;  /* 0x00000009ff047819 */ /* 0x000fe40000011400 */
[----:B------:R-:W-:Y:S02]  /*0110*/  LOP3.LUT R7, R0, 0xfffe00, RZ, 0xc0, !PT ;  /* 0x00fffe0000077812 */ /* 0x000fe400078ec0ff */
[----:B------:R-:W-:Y:S02]  /*0120*/  LEA.HI R3, R4, R4, RZ, 0x2 ;  /* 0x0000000404037211 */ /* 0x000fe400078f10ff */
[----:B------:R-:W-:Y:S01]  /*0130*/  LEA.HI R0, R13, R38, RZ, 0xb ;  /* 0x000000260d007211 */ /* 0x000fe200078f58ff */
[----:B------:R-:W-:Y:S01]  /*0140*/  IMAD.IADD R26, R38, 0x1, -R7 ;  /* 0x00000001261a7824 */ /* 0x000fe200078e0a07 */
[----:B------:R-:W-:Y:S02]  /*0150*/  LOP3.LUT R3, R3, 0xfffffffc, RZ, 0xc0, !PT ;  /* 0xfffffffc03037812 */ /* 0x000fe400078ec0ff */
[C---:B------:R-:W-:Y:S01]  /*0160*/  LOP3.LUT R15, R0.reuse, 0xfff800, RZ, 0xc0, !PT ;  /* 0x00fff800000f7812 */ /* 0x040fe200078ec0ff */
[----:B------:R-:W-:-:S02]  /*0170*/  IMAD.SHL.U32 R36, R0, 0x80, RZ ;  /* 0x0000008000247824 */ /* 0x000fc400078e00ff */
[----:B------:R-:W-:Y:S01]  /*0180*/  IMAD.IADD R4, R4, 0x1, -R3 ;  /* 0x0000000104047824 */ /* 0x000fe200078e0a03 */
[----:B------:R-:W-:-:S04]  /*0190*/  LOP3.LUT R3, R37, R40, RZ, 0xfc, !PT ;  /* 0x0000002825037212 */ /* 0x000fc800078efcff */
[----:B------:R-:W-:Y:S01]  /*01a0*/  ISETP.GE.AND P0, PT, R4, 0x2, PT ;  /* 0x000000020400780c */ /* 0x000fe20003f06270 */
[----:B------:R-:W-:Y:S01]  /*01b0*/  IMAD.IADD R15, R38, 0x1, -R15 ;  /* 0x00000001260f7824 */ /* 0x000fe200078e0a0f */
[----:B------:R-:W-:Y:S01]  /*01c0*/  LOP3.LUT R36, R36, 0xfffc0000, RZ, 0xc0, !PT ;  /* 0xfffc000024247812 */ /* 0x000fe200078ec0ff */
[----:B------:R-:W-:Y:S01]  /*01d0*/  IMAD.MOV.U32 R25, RZ, RZ, 0x2 ;  /* 0x00000002ff197424 */ /* 0x000fe200078e00ff */
[C---:B------:R-:W-:Y:S01]  /*01e0*/  ISETP.GT.AND P6, PT, R3.reuse, 0x7f, !P0 ;  /* 0x0000007f0300780c */ /* 0x040fe200047c4270 */
[----:B------:R-:W-:Y:S01]  /*01f0*/  IMAD R7, R26, 0x100, R3 ;  /* 0x000001001a077824 */ /* 0x000fe200078e0203 */
[----:B------:R-:W-:Y:S01]  /*0200*/  IADD3 R19, R3, -0x80, RZ ;  /* 0xffffff8003137810 */ /* 0x000fe20007ffe0ff */
[----:B------:R-:W-:Y:S01]  /*0210*/  IMAD R0, R15, 0x100, R36 ;  /* 0x000001000f007824 */ /* 0x000fe200078e0224 */
[C---:B------:R-:W-:Y:S01]  /*0220*/  ISETP.LT.AND P3, PT, R3.reuse, 0x100, P6 ;  /* 0x000001000300780c */ /* 0x040fe20003761270 */
[----:B------:R-:W-:Y:S01]  /*0230*/  CS2R R16, SRZ ;  /* 0x0000000000107805 */ /* 0x000fe2000001ff00 */
[----:B------:R-:W-:Y:S01]  /*0240*/  ISETP.LT.AND P5, PT, R3, 0x100, !P0 ;  /* 0x000001000300780c */ /* 0x000fe200047a1270 */
[----:B------:R-:W-:-:S02]  /*0250*/  IMAD.IADD R14, R0, 0x1, R19 ;  /* 0x00000001000e7824 */ /* 0x000fc400078e0213 */
[----:B------:R-:W-:Y:S01]  /*0260*/  CS2R R18, SRZ ;  /* 0x0000000000127805 */ /* 0x000fe2000001ff00 */
[----:B------:R-:W-:-:S04]  /*0270*/  IMAD.WIDE R12, R7, R32, c[0x0][0x168] ;  /* 0x00005a00070c7625 */ /* 0x000fc800078e0220 */
[----:B------:R-:W-:Y:S01]  /*0280*/  IMAD.WIDE R14, R14, R25, c[0x0][0x160] ;  /* 0x000058000e0e7625 */ /* 0x000fe200078e0219 */
[----:B------:R-:W-:-:S03]  /*0290*/  IADD3 R35, R7, -0x80, RZ ;  /* 0xffffff8007237810 */ /* 0x000fc60007ffe0ff */
[----:B------:R-:W-:Y:S01]  /*02a0*/  IMAD.MOV.U32 R24, RZ, RZ, 0x4 ;  /* 0x00000004ff187424 */ /* 0x000fe200078e00ff */
[----:B------:R0:W2:Y:S01]  /*02b0*/  @P3 LDG.E.EL.128 R16, [R14.64] ;  /* 0x000000040e103981 */ /* 0x0000a2000c2e1d00 */
[----:B------:R-:W-:Y:S01]  /*02c0*/  CS2R R20, SRZ ;  /* 0x0000000000147805 */ /* 0x000fe2000001ff00 */
[----:B------:R-:W-:Y:S02]  /*02d0*/  CS2R R22, SRZ ;  /* 0x0000000000167805 */ /* 0x000fe4000001ff00 */
[----:B------:R1:W3:Y:S01]  /*02e0*/  @P5 LDG.E.EL.128 R8, [R12.64] ;  /* 0x000000040c085981 */ /* 0x0002e2000c2e1d00 */
[----:B------:R-:W-:Y:S01]  /*02f0*/  IMAD.WIDE R34, R35, R24, c[0x0][0x170] ;  /* 0x00005c0023227625 */ /* 0x000fe200078e0218 */
[----:B------:R-:W-:-:S03]  /*0300*/  CS2R R28, SRZ ;  /* 0x00000000001c7805 */ /* 0x000fc6000001ff00 */
[----:B------:R-:W-:Y:S01]  /*0310*/  IMAD.IADD R42, R3, 0x1, R0 ;  /* 0x00000001032a7824 */ /* 0x000fe200078e0200 */
[----:B------:R4:W5:Y:S01]  /*0320*/  @P3 LDG.E.EL.128 R20, [R34.64] ;  /* 0x0000000422143981 */ /* 0x000962000c2e1d00 */
[----:B------:R-:W-:Y:S01]  /*0330*/  CS2R R30, SRZ ;  /* 0x00000000001e7805 */ /* 0x000fe2000001ff00 */
[----:B------:R-:W-:Y:S01]  /*0340*/  IADD3 R45, R7, -0x7c, RZ ;  /* 0xffffff84072d7810 */ /* 0x000fe20007ffe0ff */
[----:B------:R-:W-:Y:S01]  /*0350*/  IMAD.WIDE R42, R42, R25, c[0x0][0x160] ;  /* 0x000058002a2a7625 */ /* 0x000fe200078e0219 */
[----:B-1----:R-:W-:Y:S01]  /*0360*/  CS2R R12, SRZ ;  /* 0x00000000000c7805 */ /* 0x002fe2000001ff00 */
[----:B0-----:R-:W-:Y:S02]  /*0370*/  CS2R R14, SRZ ;  /* 0x00000000000e7805 */ /* 0x001fe4000001ff00 */
[----:B------:R-:W-:Y:S01]  /*0380*/  IMAD.WIDE R44, R45, R24, c[0x0][0x170] ;  /* 0x00005c002d2c7625 */ /* 0x000fe200078e0218 */
[----:B------:R0:W5:Y:S04]  /*0390*/  @P5 LDG.E.EL.128 R28, [R42.64] ;  /* 0x000000042a1c5981 */ /* 0x000168000c2e1d00 */
[----:B------:R1:W5:Y:S01]  /*03a0*/  @P3 LDG.E.EL.128 R12, [R44.64] ;  /* 0x000000042c0c3981 */ /* 0x000362000c2e1d00 */
[----:B------:R-:W-:-:S04]  /*03b0*/  LOP3.LUT R6, R38, 0x80, RZ, 0xfc, !PT ;  /* 0x0000008026067812 */ /* 0x000fc800078efcff */
[----:B------:R-:W-:-:S04]  /*03c0*/  SHF.R.S32.HI R27, RZ, 0x1f, R6 ;  /* 0x0000001fff1b7819 */ /* 0x000fc80000011406 */
[CC--:B----4-:R-:W-:Y:S02]  /*03d0*/  LEA.HI R34, R27.reuse, R6.reuse, RZ, 0x9 ;  /* 0x000000061b227211 */ /* 0x0d0fe400078f48ff */
[----:B------:R-:W-:Y:S02]  /*03e0*/  LEA.HI R27, R27, R6, RZ, 0xb ;  /* 0x000000061b1b7211 */ /* 0x000fe400078f58ff */
[----:B------:R-:W-:Y:S02]  /*03f0*/  SHF.R.S32.HI R0, RZ, 0x9, R34 ;  /* 0x00000009ff007819 */ /* 0x000fe40000011422 */
[C---:B------:R-:W-:Y:S01]  /*0400*/  LOP3.LUT R33, R27.reuse, 0xfff800, RZ, 0xc0, !PT ;  /* 0x00fff8001b217812 */ /* 0x040fe200078ec0ff */
[----:B------:R-:W-:Y:S01]  /*0410*/  IMAD.SHL.U32 R35, R27, 0x80, RZ ;  /* 0x000000801b237824 */ /* 0x000fe200078e00ff */
[----:B------:R-:W-:-:S03]  /*0420*/  LEA.HI R27, R0, R0, RZ, 0x2 ;  /* 0x00000000001b7211 */ /* 0x000fc600078f10ff */
[----:B------:R-:W-:Y:S01]  /*0430*/  IMAD.IADD R33, R6, 0x1, -R33 ;  /* 0x0000000106217824 */ /* 0x000fe200078e0a21 */
[----:B0-----:R-:W-:Y:S02]  /*0440*/  LOP3.LUT R42, R35, 0xfffc0000, RZ, 0xc0, !PT ;  /* 0xfffc0000232a7812 */ /* 0x001fe400078ec0ff */
[----:B------:R-:W-:-:S03]  /*0450*/  LOP3.LUT R27, R27, 0xfffffffc, RZ, 0xc0, !PT ;  /* 0xfffffffc1b1b7812 */ /* 0x000fc600078ec0ff */
[----:B------:R-:W-:Y:S02]  /*0460*/  IMAD R42, R33, 0x100, R42 ;  /* 0x00000100212a7824 */ /* 0x000fe400078e022a */
[----:B------:R-:W-:-:S05]  /*0470*/  IMAD.IADD R0, R0, 0x1, -R27 ;  /* 0x0000000100007824 */ /* 0x000fca00078e0a1b */
[----:B------:R-:W-:-:S04]  /*0480*/  ISETP.GE.AND P1, PT, R0, 0x2, PT ;  /* 0x000000020000780c */ /* 0x000fc80003f26270 */
[----:B------:R-:W-:Y:S02]  /*0490*/  ISETP.LT.AND P2, PT, R3, 0x100, !P1 ;  /* 0x000001000300780c */ /* 0x000fe40004f41270 */
[----:B--2---:R-:W-:Y:S02]  /*04a0*/  SEL R16, R16, RZ, P3 ;  /* 0x000000ff10107207 */ /* 0x004fe40001800000 */
[----:B------:R-:W-:Y:S02]  /*04b0*/  SEL R17, R17, RZ, P3 ;  /* 0x000000ff11117207 */ /* 0x000fe40001800000 */
[----:B---3--:R-:W-:Y:S02]  /*04c0*/  SEL R46, R8, RZ, P5 ;  /* 0x000000ff082e7207 */ /* 0x008fe40002800000 */
[----:B-1----:R-:W-:Y:S01]  /*04d0*/  SEL R44, R10, RZ, P5 ;  /* 0x000000ff0a2c7207 */ /* 0x002fe20002800000 */
[C---:B------:R-:W-:Y:S01]  /*04e0*/  IMAD.U32 R10, R16.reuse, 0x10000, RZ ;  /* 0x00010000100a7824 */ /* 0x040fe200078e00ff */
[----:B------:R-:W-:Y:S01]  /*04f0*/  PRMT R8, R16, 0x7632, R8 ;  /* 0x0000763210087816 */ /* 0x000fe20000000008 */
[----:B------:R-:W-:Y:S01]  /*0500*/  IMAD.U32 R16, R17, 0x10000, RZ ;  /* 0x0001000011107824 */ /* 0x000fe200078e00ff */
[----:B------:R-:W-:-:S02]  /*0510*/  SEL R43, R11, RZ, P5 ;  /* 0x000000ff0b2b7207 */ /* 0x000fc40002800000 */
[----:B------:R-:W-:Y:S01]  /*0520*/  SEL R33, R19, RZ, P3 ;  /* 0x000000ff13217207 */ /* 0x000fe20001800000 */
[----:B------:R-:W-:Y:S01]  /*0530*/  IMAD.U32 R11, R8, 0x10000, RZ ;  /* 0x00010000080b7824 */ /* 0x000fe200078e00ff */
[----:B------:R-:W-:Y:S02]  /*0540*/  SEL R45, R9, RZ, P5 ;  /* 0x000000ff092d7207 */ /* 0x000fe40002800000 */
[----:B-----5:R-:W-:Y:S02]  /*0550*/  SEL R19, R20, RZ, P3 ;  /* 0x000000ff14137207 */ /* 0x020fe40001800000 */
[----:B------:R-:W-:Y:S02]  /*0560*/  LOP3.LUT R8, R10, 0x80000000, RZ, 0x3c, !PT ;  /* 0x800000000a087812 */ /* 0x000fe400078e3cff */
[----:B------:R-:W-:Y:S02]  /*0570*/  PRMT R9, R17, 0x7632, R9 ;  /* 0x0000763211097816 */ /* 0x000fe40000000009 */
[----:B------:R-:W-:Y:S01]  /*0580*/  LOP3.LUT R10, R16, 0x80000000, RZ, 0x3c, !PT ;  /* 0x80000000100a7812 */ /* 0x000fe200078e3cff */
[----:B------:R-:W-:Y:S01]  /*0590*/  FFMA R16, R8, R19, RZ ;  /* 0x0000001308107223 */ /* 0x000fe200000000ff */
[----:B------:R-:W-:Y:S01]  /*05a0*/  SEL R28, R28, RZ, P5 ;  /* 0x000000ff1c1c7207 */ /* 0x000fe20002800000 */
[----:B------:R-:W-:Y:S01]  /*05b0*/  IMAD.U32 R17, R9, 0x10000, RZ ;  /* 0x0001000009117824 */ /* 0x000fe200078e00ff */
[----:B------:R-:W-:-:S02]  /*05c0*/  SEL R27, R18, RZ, P3 ;  /* 0x000000ff121b7207 */ /* 0x000fc40001800000 */
[----:B------:R-:W-:Y:S02]  /*05d0*/  SEL R18, R21, RZ, P3 ;  /* 0x000000ff15127207 */ /* 0x000fe40001800000 */
[----:B------:R-:W-:Y:S02]  /*05e0*/  SEL R21, R22, RZ, P3 ;  /* 0x000000ff16157207 */ /* 0x000fe40001800000 */
[----:B------:R-:W-:Y:S02]  /*05f0*/  LOP3.LUT R9, R11, 0x80000000, RZ, 0x3c, !PT ;  /* 0x800000000b097812 */ /* 0x000fe400078e3cff */
[C---:B------:R-:W-:Y:S01]  /*0600*/  PRMT R8, R28.reuse, 0x7632, R8 ;  /* 0x000076321c087816 */ /* 0x040fe20000000008 */
[----:B------:R-:W-:Y:S01]  /*0610*/  IMAD.U32 R28, R28, 0x10000, RZ ;  /* 0x000100001c1c7824 */ /* 0x000fe200078e00ff */
[----:B------:R-:W-:Y:S02]  /*0620*/  FSEL R19, R16, RZ, P6 ;  /* 0x000000ff10137208 */ /* 0x000fe40003000000 */
[----:B------:R-:W-:-:S02]  /*0630*/  SEL R20, R23, RZ, P3 ;  /* 0x000000ff17147207 */ /* 0x000fc40001800000 */
[----:B------:R-:W-:Y:S02]  /*0640*/  LOP3.LUT R11, R17, 0x80000000, RZ, 0x3c, !PT ;  /* 0x80000000110b7812 */ /* 0x000fe400078e3cff */
[----:B------:R-:W-:Y:S02]  /*0650*/  SEL R54, R12, RZ, P3 ;  /* 0x000000ff0c367207 */ /* 0x000fe40001800000 */
[----:B------:R-:W-:Y:S02]  /*0660*/  SEL R52, R13, RZ, P3 ;  /* 0x000000ff0d347207 */ /* 0x000fe40001800000 */
[----:B------:R-:W-:Y:S02]  /*0670*/  SEL R47, R14, RZ, P3 ;  /* 0x000000ff0e2f7207 */ /* 0x000fe40001800000 */
[----:B------:R-:W-:Y:S02]  /*0680*/  SEL R48, R15, RZ, P3 ;  /* 0x000000ff0f307207 */ /* 0x000fe40001800000 */
[----:B------:R-:W-:-:S02]  /*0690*/  SEL R29, R29, RZ, P5 ;  /* 0x000000ff1d1d7207 */ /* 0x000fc40002800000 */
[----:B------:R-:W-:Y:S01]  /*06a0*/  ISETP.GT.AND P3, PT, R3, 0x7f, !P1 ;  /* 0x0000007f0300780c */ /* 0x000fe20004f64270 */
[----:B------:R-:W-:Y:S01]  /*06b0*/  FFMA R17, R10, R21, RZ ;  /* 0x000000150a117223 */ /* 0x000fe200000000ff */
[----:B------:R-:W-:Y:S01]  /*06c0*/  FFMA R46, R28, R46, R19 ;  /* 0x0000002e1c2e7223 */ /* 0x000fe20000000013 */
[----:B------:R-:W-:Y:S01]  /*06d0*/  LOP3.LUT R15, R34, 0xfffe00, RZ, 0xc0, !PT ;  /* 0x00fffe00220f7812 */ /* 0x000fe200078ec0ff */
[----:B------:R-:W-:Y:S01]  /*06e0*/  FFMA R10, R9, R18, RZ ;  /* 0x00000012090a7223 */ /* 0x000fe200000000ff */
[----:B------:R-:W-:Y:S01]  /*06f0*/  FFMA R11, R11, R20, RZ ;  /* 0x000000140b0b7223 */ /* 0x000fe200000000ff */
[----:B------:R-:W-:Y:S02]  /*0700*/  IADD3 R19, R3, -0x80, RZ ;  /* 0xffffff8003137810 */ /* 0x000fe40007ffe0ff */
[----:B------:R-:W-:Y:S02]  /*0710*/  PRMT R9, R29, 0x7632, R9 ;  /* 0x000076321d097816 */ /* 0x000fe40000000009 */
[----:B------:R-:W-:Y:S01]  /*0720*/  ISETP.LT.AND P4, PT, R3, 0x100, P3 ;  /* 0x000001000300780c */ /* 0x000fe20001f81270 */
[----:B------:R-:W-:Y:S01]  /*0730*/  IMAD.U32 R21, R8, 0x10000, RZ ;  /* 0x0001000008157824 */ /* 0x000fe200078e00ff */
[----:B------:R-:W-:Y:S01]  /*0740*/  FSEL R10, R10, RZ, P6 ;  /* 0x000000ff0a0a7208 */ /* 0x000fe20003000000 */
[----:B------:R-:W-:Y:S01]  /*0750*/  IMAD.IADD R50, R6, 0x1, -R15 ;  /* 0x0000000106327824 */ /* 0x000fe200078e0a0f */
[----:B------:R-:W-:Y:S01]  /*0760*/  FSEL R8, R11, RZ, P6 ;  /* 0x000000ff0b087208 */ /* 0x000fe20003000000 */
[----:B------:R-:W-:Y:S01]  /*0770*/  IMAD.IADD R28, R42, 0x1, R19 ;  /* 0x000000012a1c7824 */ /* 0x000fe200078e0213 */
[----:B------:R-:W-:Y:S01]  /*0780*/  FSEL R17, R17, RZ, P6 ;  /* 0x000000ff11117208 */ /* 0x000fe20003000000 */
[----:B------:R-:W-:Y:S01]  /*0790*/  IMAD.U32 R9, R9, 0x10000, RZ ;  /* 0x0001000009097824 */ /* 0x000fe200078e00ff */
[----:B------:R-:W-:Y:S01]  /*07a0*/  CS2R R12, SRZ ;  /* 0x00000000000c7805 */ /* 0x000fe2000001ff00 */
[----:B------:R-:W-:Y:S01]  /*07b0*/  IMAD.U32 R18, R29, 0x10000, RZ ;  /* 0x000100001d127824 */ /* 0x000fe200078e00ff */
[----:B------:R-:W-:Y:S01]  /*07c0*/  CS2R R14, SRZ ;  /* 0x00000000000e7805 */ /* 0x000fe2000001ff00 */
[----:B------:R-:W-:Y:S01]  /*07d0*/  IMAD.IADD R16, R3, 0x1, R42 ;  /* 0x0000000103107824 */ /* 0x000fe200078e022a */
[----:B------:R-:W-:Y:S01]  /*07e0*/  PRMT R49, R27, 0x7632, R49 ;  /* 0x000076321b317816 */ /* 0x000fe20000000031 */
[----:B------:R-:W-:-:S02]  /*07f0*/  IMAD R41, R50, 0x100, R3 ;  /* 0x0000010032297824 */ /* 0x000fc400078e0203 */
[----:B------:R-:W-:Y:S01]  /*0800*/  IMAD.U32 R51, R27, 0x10000, RZ ;  /* 0x000100001b337824 */ /* 0x000fe200078e00ff */
[----:B------:R-:W-:Y:S01]  /*0810*/  FFMA R45, R21, R45, R10 ;  /* 0x0000002d152d7223 */ /* 0x000fe2000000000a */
[----:B------:R-:W-:Y:S01]  /*0820*/  IMAD.WIDE R28, R28, R25, c[0x0][0x160] ;  /* 0x000058001c1c7625 */ /* 0x000fe200078e0219 */
[----:B------:R-:W-:Y:S01]  /*0830*/  FFMA R43, R9, R43, R8 ;  /* 0x0000002b092b7223 */ /* 0x000fe20000000008 */
[----:B------:R-:W-:Y:S01]  /*0840*/  FFMA R44, R18, R44, R17 ;  /* 0x0000002c122c7223 */ /* 0x000fe20000000011 */
[----:B------:R-:W-:Y:S01]  /*0850*/  CS2R R8, SRZ ;  /* 0x0000000000087805 */ /* 0x000fe2000001ff00 */
[----:B------:R-:W-:Y:S01]  /*0860*/  CS2R R10, SRZ ;  /* 0x00000000000a7805 */ /* 0x000fe2000001ff00 */
[----:B------:R-:W-:Y:S01]  /*0870*/  IMAD.WIDE R16, R16, R25, c[0x0][0x160] ;  /* 0x0000580010107625 */ /* 0x000fe200078e0219 */
[----:B------:R-:W-:Y:S01]  /*0880*/  IADD3 R35, R41, -0x80, RZ ;  /* 0xffffff8029237810 */ /* 0x000fe20007ffe0ff */
[----:B------:R0:W2:Y:S01]  /*0890*/  @P4 LDG.E.EL.128 R12, [R28.64] ;  /* 0x000000041c0c4981 */ /* 0x0000a2000c2e1d00 */
[----:B------:R-:W-:Y:S01]  /*08a0*/  LOP3.LUT R27, R51, 0x80000000, RZ, 0x3c, !PT ;  /* 0x80000000331b7812 */ /* 0x000fe200078e3cff */
[----:B------:R-:W-:Y:S01]  /*08b0*/  IMAD.U32 R49, R49, 0x10000, RZ ;  /* 0x0001000031317824 */ /* 0x000fe200078e00ff */
[----:B------:R-:W-:Y:S01]  /*08c0*/  IADD3 R25, R41, -0x7c, RZ ;  /* 0xffffff8429197810 */ /* 0x000fe20007ffe0ff */
[----:B------:R1:W3:Y:S01]  /*08d0*/  @P2 LDG.E.EL.128 R8, [R16.64] ;  /* 0x0000000410082981 */ /* 0x0002e2000c2e1d00 */
[----:B------:R-:W-:Y:S01]  /*08e0*/  LOP3.LUT R51, R37, 0x4, R40, 0xfe, !PT ;  /* 0x0000000425337812 */ /* 0x000fe200078efe28 */
[----:B------:R-:W-:Y:S01]  /*08f0*/  CS2R R18, SRZ ;  /* 0x0000000000127805 */ /* 0x000fe2000001ff00 */
[----:B------:R-:W-:Y:S01]  /*0900*/  IMAD.WIDE R34, R35, R24, c[0x0][0x170] ;  /* 0x00005c0023227625 */ /* 0x000fe200078e0218 */
[----:B------:R-:W-:-:S03]  /*0910*/  CS2R R20, SRZ ;  /* 0x0000000000147805 */ /* 0x000fc6000001ff00 */
[----:B0-----:R-:W-:Y:S01]  /*0920*/  IMAD.U32 R28, R33, 0x10000, RZ ;  /* 0x00010000211c7824 */ /* 0x001fe200078e00ff */
[----:B------:R-:W-:Y:S01]  /*0930*/  CS2R R22, SRZ ;  /* 0x0000000000167805 */ /* 0x000fe2000001ff00 */
[----:B------:R-:W-:Y:S01]  /*0940*/  FFMA R54, R27, R54, RZ ;  /* 0x000000361b367223 */ /* 0x000fe200000000ff */
[----:B-1----:R-:W-:Y:S01]  /*0950*/  CS2R R16, SRZ ;  /* 0x0000000000107805 */ /* 0x002fe2000001ff00 */
[----:B------:R-:W-:Y:S01]  /*0960*/  IMAD.WIDE R24, R25, R24, c[0x0][0x170] ;  /* 0x00005c0019187625 */ /* 0x000fe200078e0218 */
[----:B------:R-:W-:Y:S02]  /*0970*/  LOP3.LUT R27, R49, 0x80000000, RZ, 0x3c, !PT ;  /* 0x80000000311b7812 */ /* 0x000fe400078e3cff */
[----:B------:R-:W-:Y:S01]  /*0980*/  LOP3.LUT R28, R28, 0x80000000, RZ, 0x3c, !PT ;  /* 0x800000001c1c7812 */ /* 0x000fe200078e3cff */
[----:B------:R-:W-:Y:S01]  /*0990*/  IMAD R29, R26, 0x100, R51 ;  /* 0x000001001a1d7824 */ /* 0x000fe200078e0233 */
[----:B------:R0:W4:Y:S01]  /*09a0*/  @P4 LDG.E.EL.128 R16, [R34.64] ;  /* 0x0000000422104981 */ /* 0x000122000c2e1d00 */
[----:B------:R-:W-:-:S02]  /*09b0*/  FFMA R52, R27, R52, RZ ;  /* 0x000000341b347223 */ /* 0x000fc400000000ff */
[----:B------:R-:W-:Y:S01]  /*09c0*/  CS2R R26, SRZ ;  /* 0x00000000001a7805 */ /* 0x000fe2000001ff00 */
[----:B------:R1:W5:Y:S01]  /*09d0*/  @P4 LDG.E.EL.128 R20, [R24.64] ;  /* 0x0000000418144981 */ /* 0x000362000c2e1d00 */
[----:B0-----:R-:W-:Y:S01]  /*09e0*/  FFMA R34, R28, R47, RZ ;  /* 0x0000002f1c227223 */ /* 0x001fe200000000ff */
[----:B------:R-:W-:Y:S01]  /*09f0*/  IMAD.WIDE R28, R29, R32, c[0x0][0x168] ;  /* 0x00005a001d1c7625 */ /* 0x000fe200078e0220 */
[----:B-1----:R-:W-:-:S06]  /*0a00*/  CS2R R24, SRZ ;  /* 0x0000000000187805 */ /* 0x002fcc000001ff00 */
[----:B------:R0:W3:Y:S01]  /*0a10*/  @P5 LDG.E.EL.128 R24, [R28.64] ;  /* 0x000000041c185981 */ /* 0x0000e2000c2e1d00 */
[----:B------:R-:W-:Y:S02]  /*0a20*/  SEL R30, R30, RZ, P5 ;  /* 0x000000ff1e1e7207 */ /* 0x000fe40002800000 */
[----:B------:R-:W-:Y:S02]  /*0a30*/  FSEL R47, R54, RZ, P6 ;  /* 0x000000ff362f7208 */ /* 0x000fe40003000000 */
[----:B------:R-:W-:Y:S02]  /*0a40*/  SEL R49, R31, RZ, P5 ;  /* 0x000000ff1f317207 */ /* 0x000fe40002800000 */
[----:B------:R-:W-:Y:S01]  /*0a50*/  PRMT R33, R33, 0x7632, R33 ;  /* 0x0000763221217816 */ /* 0x000fe20000000021 */
[----:B0-----:R-:W-:Y:S01]  /*0a60*/  CS2R R28, SRZ ;  /* 0x00000000001c7805 */ /* 0x001fe2000001ff00 */
[----:B------:R-:W-:-:S03]  /*0a70*/  IMAD R51, R50, 0x100, R51 ;  /* 0x0000010032337824 */ /* 0x000fc600078e0233 */
[----:B------:R-:W-:-:S05]  /*0a80*/  IMAD.U32 R33, R33, 0x10000, RZ ;  /* 0x0001000021217824 */ /* 0x000fca00078e00ff */
[----:B------:R-:W-:-:S05]  /*0a90*/  LOP3.LUT R33, R33, 0x80000000, RZ, 0x3c, !PT ;  /* 0x8000000021217812 */ /* 0x000fca00078e3cff */
[----:B------:R-:W-:Y:S01]  /*0aa0*/  FFMA R48, R33, R48, RZ ;  /* 0x0000003021307223 */ /* 0x000fe200000000ff */
[----:B--2---:R-:W-:-:S05]  /*0ab0*/  SEL R50, R13, RZ, P4 ;  /* 0x000000ff0d327207 */ /* 0x004fca0002000000 */
[----:B------:R-:W-:Y:S01]  /*0ac0*/  IMAD.U32 R13, R50, 0x10000, RZ ;  /* 0x00010000320d7824 */ /* 0x000fe200078e00ff */
[----:B---3--:R-:W-:Y:S01]  /*0ad0*/  SEL R35, R24, RZ, P5 ;  /* 0x000000ff18237207 */ /* 0x008fe20002800000 */
[----:B------:R-:W-:-:S04]  /*0ae0*/  IMAD.U32 R24, R30, 0x10000, RZ ;  /* 0x000100001e187824 */ /* 0x000fc800078e00ff */
[----:B------:R-:W-:Y:S01]  /*0af0*/  FFMA R47, R24, R35, R47 ;  /* 0x00000023182f7223 */ /* 0x000fe2000000002f */
[----:B------:R-:W-:Y:S02]  /*0b00*/  PRMT R24, R30, 0x7632, R24 ;  /* 0x000076321e187816 */ /* 0x000fe40000000018 */
[----:B------:R-:W-:-:S03]  /*0b10*/  SEL R30, R25, RZ, P5 ;  /* 0x000000ff191e7207 */ /* 0x000fc60002800000 */
[----:B------:R-:W-:Y:S01]  /*0b20*/  IMAD.U32 R31, R24, 0x10000, RZ ;  /* 0x00010000181f7824 */ /* 0x000fe200078e00ff */
[----:B------:R-:W-:Y:S02]  /*0b30*/  FSEL R24, R52, RZ, P6 ;  /* 0x000000ff34187208 */ /* 0x000fe40003000000 */
[----:B------:R-:W-:Y:S01]  /*0b40*/  SEL R35, R26, RZ, P5 ;  /* 0x000000ff1a237207 */ /* 0x000fe20002800000 */
[----:B------:R-:W-:Y:S01]  /*0b50*/  IMAD.U32 R26, R49, 0x10000, RZ ;  /* 0x00010000311a7824 */ /* 0x000fe200078e00ff */
[----:B------:R-:W-:Y:S01]  /*0b60*/  FSEL R25, R34, RZ, P6 ;  /* 0x000000ff22197208 */ /* 0x000fe20003000000 */
[----:B------:R-:W-:Y:S02]  /*0b70*/  FFMA R24, R31, R30, R24 ;  /* 0x0000001e1f187223 */ /* 0x000fe40000000018 */
[----:B------:R-:W-:Y:S02]  /*0b80*/  CS2R R30, SRZ ;  /* 0x00000000001e7805 */ /* 0x000fe4000001ff00 */
[----:B------:R-:W-:Y:S01]  /*0b90*/  FFMA R25, R26, R35, R25 ;  /* 0x000000231a197223 */ /* 0x000fe20000000019 */
[----:B------:R-:W-:Y:S01]  /*0ba0*/  IMAD.WIDE R34, R41, R32, c[0x0][0x168] ;  /* 0x00005a0029227625 */ /* 0x000fe200078e0220 */
[----:B------:R-:W-:-:S04]  /*0bb0*/  SEL R52, R12, RZ, P4 ;  /* 0x000000ff0c347207 */ /* 0x000fc80002000000 */
[----:B------:R0:W2:Y:S01]  /*0bc0*/  @P2 LDG.E.EL.128 R28, [R34.64] ;  /* 0x00000004221c2981 */ /* 0x0000a2000c2e1d00 */
[----:B------:R-:W-:Y:S01]  /*0bd0*/  IMAD.U32 R12, R52, 0x10000, RZ ;  /* 0x00010000340c7824 */ /* 0x000fe200078e00ff */
[----:B----4-:R-:W-:Y:S02]  /*0be0*/  SEL R33, R16, RZ, P4 ;  /* 0x000000ff10217207 */ /* 0x010fe40002000000 */
[----:B------:R-:W-:Y:S02]  /*0bf0*/  SEL R18, R18, RZ, P4 ;  /* 0x000000ff12127207 */ /* 0x000fe40002000000 */
[----:B------:R-:W-:Y:S02]  /*0c00*/  LOP3.LUT R12, R12, 0x80000000, RZ, 0x3c, !PT ;  /* 0x800000000c0c7812 */ /* 0x000fe400078e3cff */
[----:B------:R-:W-:-:S03]  /*0c10*/  LOP3.LUT R13, R13, 0x80000000, RZ, 0x3c, !PT ;  /* 0x800000000d0d7812 */ /* 0x000fc600078e3cff */
[----:B------:R-:W-:Y:S02]  /*0c20*/  FFMA R26, R12, R33, RZ ;  /* 0x000000210c1a7223 */ /* 0x000fe400000000ff */
[----:B------:R-:W-:Y:S01]  /*0c30*/  FFMA R18, R13, R18, RZ ;  /* 0x000000120d127223 */ /* 0x000fe200000000ff */
[----:B------:R-:W-:Y:S01]  /*0c40*/  IMAD.WIDE R12, R51, R32, c[0x0][0x168] ;  /* 0x00005a00330c7625 */ /* 0x000fe200078e0220 */
[----:B0-----:R-:W-:Y:S01]  /*0c50*/  CS2R R34, SRZ ;  /* 0x0000000000227805 */ /* 0x001fe2000001ff00 */
[----:B------:R-:W-:-:S06]  /*0c60*/  CS2R R32, SRZ ;  /* 0x0000000000207805 */ /* 0x000fcc000001ff00 */
[----:B------:R0:W3:Y:S01]  /*0c70*/  @P2 LDG.E.EL.128 R32, [R12.64] ;  /* 0x000000040c202981 */ /* 0x0000e2000c2e1d00 */
[----:B------:R-:W-:-:S05]  /*0c80*/  PRMT R52, R52, 0x7632, R52 ;  /* 0x0000763234347816 */ /* 0x000fca0000000034 */
[----:B------:R-:W-:Y:S01]  /*0c90*/  IMAD.U32 R16, R52, 0x10000, RZ ;  /* 0x0001000034107824 */ /* 0x000fe200078e00ff */
[----:B------:R-:W-:Y:S02]  /*0ca0*/  SEL R17, R17, RZ, P4 ;  /* 0x000000ff11117207 */ /* 0x000fe40002000000 */
[----:B------:R-:W-:Y:S02]  /*0cb0*/  PRMT R50, R50, 0x7632, R50 ;  /* 0x0000763232327816 */ /* 0x000fe40000000032 */
[----:B------:R-:W-:Y:S02]  /*0cc0*/  LOP3.LUT R16, R16, 0x80000000, RZ, 0x3c, !PT ;  /* 0x8000000010107812 */ /* 0x000fe400078e3cff */
[----:B------:R-:W-:-:S03]  /*0cd0*/  SEL R14, R14, RZ, P4 ;  /* 0x000000ff0e0e7207 */ /* 0x000fc60002000000 */
[----:B------:R-:W-:Y:S01]  /*0ce0*/  FFMA R17, R16, R17, RZ ;  /* 0x0000001110117223 */ /* 0x000fe200000000ff */
[----:B------:R-:W-:Y:S01]  /*0cf0*/  IMAD.U32 R16, R50, 0x10000, RZ ;  /* 0x0001000032107824 */ /* 0x000fe200078e00ff */
[----:B------:R-:W-:Y:S01]  /*0d00*/  SEL R19, R19, RZ, P4 ;  /* 0x000000ff13137207 */ /* 0x000fe20002000000 */
[----:B0-----:R-:W-:-:S03]  /*0d10*/  IMAD.U32 R12, R14, 0x10000, RZ ;  /* 0x000100000e0c7824 */ /* 0x001fc600078e00ff */
[----:B------:R-:W-:Y:S02]  /*0d20*/  LOP3.LUT R16, R16, 0x80000000, RZ, 0x3c, !PT ;  /* 0x8000000010107812 */ /* 0x000fe400078e3cff */
[----:B------:R-:W-:-:S03]  /*0d30*/  LOP3.LUT R12, R12, 0x80000000, RZ, 0x3c, !PT ;  /* 0x800000000c0c7812 */ /* 0x000fc600078e3cff */
[----:B------:R-:W-:Y:S01]  /*0d40*/  FFMA R16, R16, R19, RZ ;  /* 0x0000001310107223 */ /* 0x000fe200000000ff */
[----:B-----5:R-:W-:Y:S02]  /*0d50*/  SEL R19, R20, RZ, P4 ;  /* 0x000000ff14137207 */ /* 0x020fe40002000000 */
[----:B------:R-:W-:-:S03]  /*0d60*/  SEL R20, R15, RZ, P4 ;  /* 0x000000ff0f147207 */ /* 0x000fc60002000000 */
[----:B------:R-:W-:Y:S02]  /*0d70*/  FFMA R19, R12, R19, RZ ;  /* 0x000000130c137223 */ /* 0x000fe400000000ff */
[----:B------:R-:W-:Y:S01]  /*0d80*/  IMAD.U32 R12, R20, 0x10000, RZ ;  /* 0x00010000140c7824 */ /* 0x000fe200078e00ff */
[----:B------:R-:W-:Y:S02]  /*0d90*/  SEL R13, R22, RZ, P4 ;  /* 0x000000ff160d7207 */ /* 0x000fe40002000000 */
[----:B------:R-:W-:Y:S02]  /*0da0*/  PRMT R49, R49, 0x7632, R49 ;  /* 0x0000763231317816 */ /* 0x000fe40000000031 */
[----:B------:R-:W-:Y:S02]  /*0db0*/  LOP3.LUT R12, R12, 0x80000000, RZ, 0x3c, !PT ;  /* 0x800000000c0c7812 */ /* 0x000fe400078e3cff */
[----:B------:R-:W-:Y:S02]  /*0dc0*/  SEL R8, R8, RZ, P2 ;  /* 0x000000ff08087207 */ /* 0x000fe40001000000 */
[----:B------:R-:W-:Y:S01]  /*0dd0*/  FSEL R26, R26, RZ, P3 ;  /* 0x000000ff1a1a7208 */ /* 0x000fe20001800000 */
[----:B------:R-:W-:Y:S01]  /*0de0*/  FFMA R13, R12, R13, RZ ;  /* 0x0000000d0c0d7223 */ /* 0x000fe200000000ff */
[----:B------:R-:W-:Y:S01]  /*0df0*/  IMAD.U32 R12, R49, 0x10000, RZ ;  /* 0x00010000310c7824 */ /* 0x000fe200078e00ff */
[----:B------:R-:W-:Y:S01]  /*0e00*/  SEL R22, R11, RZ, P2 ;  /* 0x000000ff0b167207 */ /* 0x000fe20001000000 */
[----:B------:R-:W-:Y:S01]  /*0e10*/  IMAD.U32 R49, R8, 0x10000, RZ ;  /* 0x0001000008317824 */ /* 0x000fe200078e00ff */
[----:B------:R-:W-:-:S02]  /*0e20*/  SEL R9, R9, RZ, P2 ;  /* 0x000000ff09097207 */ /* 0x000fc40001000000 */
[----:B------:R-:W-:Y:S02]  /*0e30*/  SHF.R.S32.HI R11, RZ, 0x1f, R38 ;  /* 0x0000001fff0b7819 */ /* 0x000fe40000011426 */
[----:B------:R-:W-:Y:S02]  /*0e40*/  PRMT R8, R8, 0x7632, R8 ;  /* 0x0000763208087816 */ /* 0x000fe40000000008 */
[----:B------:R-:W-:Y:S02]  /*0e50*/  SEL R50, R27, RZ, P5 ;  /* 0x000000ff1b327207 */ /* 0x000fe40002800000 */
[----:B------:R-:W-:Y:S02]  /*0e60*/  FSEL R27, R48, RZ, P6 ;  /* 0x000000ff301b7208 */ /* 0x000fe40003000000 */
[----:B------:R-:W-:Y:S02]  /*0e70*/  SEL R15, R10, RZ, P2 ;  /* 0x000000ff0a0f7207 */ /* 0x000fe40001000000 */
[----:B------:R-:W-:-:S02]  /*0e80*/  PRMT R10, R9, 0x7632, R10 ;  /* 0x00007632090a7816 */ /* 0x000fc4000000000a */
[----:B------:R-:W-:Y:S02]  /*0e90*/  FSEL R48, R17, RZ, P3 ;  /* 0x000000ff11307208 */ /* 0x000fe40001800000 */
[----:B------:R-:W-:Y:S01]  /*0ea0*/  FSEL R18, R18, RZ, P3 ;  /* 0x000000ff12127208 */ /* 0x000fe20001800000 */
[----:B------:R-:W-:Y:S01]  /*0eb0*/  FFMA R27, R12, R50, R27 ;  /* 0x000000320c1b7223 */ /* 0x000fe2000000001b */
[----:B------:R-:W-:Y:S02]  /*0ec0*/  FSEL R16, R16, RZ, P3 ;  /* 0x000000ff10107208 */ /* 0x000fe40001800000 */
[C---:B------:R-:W-:Y:S02]  /*0ed0*/  IADD3 R51, R3.reuse, 0x80, RZ ;  /* 0x0000008003337810 */ /* 0x040fe40007ffe0ff */
[----:B------:R-:W-:Y:S02]  /*0ee0*/  PRMT R14, R14, 0x7632, R14 ;  /* 0x000076320e0e7816 */ /* 0x000fe4000000000e */
[----:B------:R-:W-:-:S02]  /*0ef0*/  ISETP.LT.AND P5, PT, R3, 0x80, !P0 ;  /* 0x000000800300780c */ /* 0x000fc400047a1270 */
[----:B------:R-:W-:Y:S02]  /*0f00*/  FSEL R19, R19, RZ, P3 ;  /* 0x000000ff13137208 */ /* 0x000fe40001800000 */
[----:B------:R-:W-:Y:S02]  /*0f10*/  SEL R21, R21, RZ, P4 ;  /* 0x000000ff15157207 */ /* 0x000fe40002000000 */
[----:B------:R-:W-:Y:S02]  /*0f20*/  FSEL R13, R13, RZ, P3 ;  /* 0x000000ff0d0d7208 */ /* 0x000fe40001800000 */
[C---:B------:R-:W-:Y:S02]  /*0f30*/  IADD3 R55, R7.reuse, 0x80, RZ ;  /* 0x0000008007377810 */ /* 0x040fe40007ffe0ff */
[----:B------:R-:W-:Y:S02]  /*0f40*/  IADD3 R53, R7, 0x84, RZ ;  /* 0x0000008407357810 */ /* 0x000fe40007ffe0ff */
[----:B--2---:R-:W-:-:S02]  /*0f50*/  SEL R28, R28, RZ, P2 ;  /* 0x000000ff1c1c7207 */ /* 0x004fc40001000000 */
[----:B------:R-:W-:-:S03]  /*0f60*/  SEL R29, R29, RZ, P2 ;  /* 0x000000ff1d1d7207 */ /* 0x000fc60001000000 */
[----:B------:R-:W-:Y:S01]  /*0f70*/  FFMA R49, R49, R28, R26 ;  /* 0x0000001c31317223 */ /* 0x000fe2000000001a */
[----:B------:R-:W-:Y:S01]  /*0f80*/  LEA.HI R26, R11, R38, RZ, 0xb ;  /* 0x000000260b1a7211 */ /* 0x000fe200078f58ff */
[----:B------:R-:W-:Y:S02]  /*0f90*/  IMAD.U32 R11, R9, 0x10000, RZ ;  /* 0x00010000090b7824 */ /* 0x000fe400078e00ff */
[----:B------:R-:W-:Y:S01]  /*0fa0*/  IMAD.U32 R9, R8, 0x10000, RZ ;  /* 0x0001000008097824 */ /* 0x000fe200078e00ff */
[----:B------:R-:W-:-:S03]  /*0fb0*/  SEL R30, R30, RZ, P2 ;  /* 0x000000ff1e1e7207 */ /* 0x000fc60001000000 */
[----:B------:R-:W-:Y:S01]  /*0fc0*/  FFMA R48, R9, R29, R48 ;  /* 0x0000001d09307223 */ /* 0x000fe20000000030 */
[----:B------:R-:W-:Y:S01]  /*0fd0*/  LOP3.LUT R9, R26, 0xfff800, RZ, 0xc0, !PT ;  /* 0x00fff8001a097812 */ /* 0x000fe200078ec0ff */
[----:B------:R-:W-:Y:S01]  /*0fe0*/  FFMA R50, R11, R30, R18 ;  /* 0x0000001e0b327223 */ /* 0x000fe20000000012 */
[----:B------:R-:W-:Y:S01]  /*0ff0*/  SEL R12, R31, RZ, P2 ;  /* 0x000000ff1f0c7207 */ /* 0x000fe20001000000 */
[----:B------:R-:W-:Y:S02]  /*1000*/  IMAD.U32 R31, R10, 0x10000, RZ ;  /* 0x000100000a1f7824 */ /* 0x000fe400078e00ff */
[----:B------:R-:W-:Y:S02]  /*1010*/  IMAD.IADD R11, R38, 0x1, -R9 ;  /* 0x00000001260b7824 */ /* 0x000fe400078e0a09 */
[----:B------:R-:W-:Y:S01]  /*1020*/  FFMA R30, R31, R12, R16 ;  /* 0x0000000c1f1e7223 */ /* 0x000fe20000000010 */
[----:B---3--:R-:W-:Y:S01]  /*1030*/  SEL R32, R32, RZ, P2 ;  /* 0x000000ff20207207 */ /* 0x008fe20001000000 */
[----:B------:R-:W-:-:S02]  /*1040*/  IMAD R12, R11, 0x100, R36 ;  /* 0x000001000b0c7824 */ /* 0x000fc400078e0224 */
[----:B------:R-:W-:Y:S02]  /*1050*/  IMAD.U32 R8, R15, 0x10000, RZ ;  /* 0x000100000f087824 */ /* 0x000fe400078e00ff */
[----:B------:R-:W-:Y:S02]  /*1060*/  IMAD.MOV.U32 R28, RZ, RZ, 0x2 ;  /* 0x00000002ff1c7424 */ /* 0x000fe400078e00ff */
[----:B------:R-:W-:Y:S01]  /*1070*/  IMAD.IADD R17, R12, 0x1, R51 ;  /* 0x000000010c117824 */ /* 0x000fe200078e0233 */
[----:B------:R-:W-:Y:S01]  /*1080*/  FFMA R29, R8, R32, R19 ;  /* 0x00000020081d7223 */ /* 0x000fe20000000013 */
[----:B------:R-:W-:Y:S01]  /*1090*/  IMAD.U32 R12, R14, 0x10000, RZ ;  /* 0x000100000e0c7824 */ /* 0x000fe200078e00ff */
[----:B------:R-:W-:Y:S01]  /*10a0*/  CS2R R8, SRZ ;  /* 0x0000000000087805 */ /* 0x000fe2000001ff00 */
[----:B------:R-:W-:Y:S01]  /*10b0*/  CS2R R10, SRZ ;  /* 0x00000000000a7805 */ /* 0x000fe2000001ff00 */
[----:B------:R-:W-:Y:S01]  /*10c0*/  IMAD.WIDE R16, R17, R28, c[0x0][0x160] ;  /* 0x0000580011107625 */ /* 0x000fe200078e021c */
[----:B------:R-:W-:-:S02]  /*10d0*/  SEL R31, R34, RZ, P2 ;  /* 0x000000ff221f7207 */ /* 0x000fc40001000000 */
[----:B------:R-:W-:Y:S01]  /*10e0*/  LOP3.LUT R12, R12, 0x80000000, RZ, 0x3c, !PT ;  /* 0x800000000c0c7812 */ /* 0x000fe200078e3cff */
[----:B------:R-:W-:Y:S01]  /*10f0*/  IMAD.U32 R14, R22, 0x10000, RZ ;  /* 0x00010000160e7824 */ /* 0x000fe200078e00ff */
[----:B------:R-:W-:Y:S01]  /*1100*/  PRMT R15, R15, 0x7632, R15 ;  /* 0x000076320f0f7816 */ /* 0x000fe2000000000f */
[----:B------:R0:W2:Y:S01]  /*1110*/  @P5 LDG.E.EL.128 R8, [R16.64] ;  /* 0x0000000410085981 */ /* 0x0000a2000c2e1d00 */
[----:B------:R-:W-:Y:S01]  /*1120*/  IMAD.MOV.U32 R26, RZ, RZ, 0x4 ;  /* 0x00000004ff1a7424 */ /* 0x000fe200078e00ff */
[----:B------:R-:W-:Y:S01]  /*1130*/  FFMA R21, R12, R21, RZ ;  /* 0x000000150c157223 */ /* 0x000fe200000000ff */
[----:B------:R-:W-:Y:S01]  /*1140*/  FFMA R31, R14, R31, R13 ;  /* 0x0000001f0e1f7223 */ /* 0x000fe2000000000d */
[----:B------:R-:W-:Y:S01]  /*1150*/  IMAD.U32 R32, R15, 0x10000, RZ ;  /* 0x000100000f207824 */ /* 0x000fe200078e00ff */
[----:B------:R-:W-:Y:S01]  /*1160*/  CS2R R12, SRZ ;  /* 0x00000000000c7805 */ /* 0x000fe2000001ff00 */
[----:B------:R-:W-:Y:S01]  /*1170*/  CS2R R14, SRZ ;  /* 0x00000000000e7805 */ /* 0x000fe2000001ff00 */
[----:B------:R-:W-:Y:S01]  /*1180*/  IMAD.WIDE R54, R55, R26, c[0x0][0x170] ;  /* 0x00005c0037367625 */ /* 0x000fe200078e021a */
[----:B------:R-:W-:Y:S01]  /*1190*/  CS2R R18, SRZ ;  /* 0x0000000000127805 */ /* 0x000fe2000001ff00 */
[----:B0-----:R-:W-:-:S02]  /*11a0*/  CS2R R16, SRZ ;  /* 0x0000000000107805 */ /* 0x001fc4000001ff00 */
[----:B------:R-:W-:Y:S01]  /*11b0*/  IMAD.WIDE R52, R53, R26, c[0x0][0x170] ;  /* 0x00005c0035347625 */ /* 0x000fe200078e021a */
[----:B------:R0:W3:Y:S04]  /*11c0*/  @P5 LDG.E.EL.128 R12, [R54.64] ;  /* 0x00000004360c5981 */ /* 0x0000e8000c2e1d00 */
[----:B------:R1:W4:Y:S01]  /*11d0*/  @P5 LDG.E.EL.128 R16, [R52.64] ;  /* 0x0000000434105981 */ /* 0x000322000c2e1d00 */
[----:B------:R-:W-:-:S05]  /*11e0*/  PRMT R20, R20, 0x7632, R20 ;  /* 0x0000763214147816 */ /* 0x000fca0000000014 */
[----:B------:R-:W-:Y:S01]  /*11f0*/  IMAD.U32 R20, R20, 0x10000, RZ ;  /* 0x0001000014147824 */ /* 0x000fe200078e00ff */
[----:B------:R-:W-:-:S04]  /*1200*/  SEL R23, R23, RZ, P4 ;  /* 0x000000ff17177207 */ /* 0x000fc80002000000 */
[----:B------:R-:W-:Y:S02]  /*1210*/  LOP3.LUT R20, R20, 0x80000000, RZ, 0x3c, !PT ;  /* 0x8000000014147812 */ /* 0x000fe400078e3cff */
[----:B------:R-:W-:Y:S02]  /*1220*/  SEL R33, R33, RZ, P2 ;  /* 0x000000ff21217207 */ /* 0x000fe40001000000 */
[----:B------:R-:W-:Y:S01]  /*1230*/  FSEL R21, R21, RZ, P3 ;  /* 0x000000ff15157208 */ /* 0x000fe20001800000 */
[----:B------:R-:W-:Y:S01]  /*1240*/  FFMA R20, R20, R23, RZ ;  /* 0x0000001714147223 */ /* 0x000fe200000000ff */
[----:B------:R-:W-:Y:S02]  /*1250*/  PRMT R22, R22, 0x7632, R22 ;  /* 0x0000763216167816 */ /* 0x000fe40000000016 */
[----:B------:R-:W-:Y:S01]  /*1260*/  SEL R35, R35, RZ, P2 ;  /* 0x000000ff23237207 */ /* 0x000fe20001000000 */
[----:B------:R-:W-:Y:S01]  /*1270*/  FFMA R32, R32, R33, R21 ;  /* 0x0000002120207223 */ /* 0x000fe20000000015 */
[----:B------:R-:W-:Y:S01]  /*1280*/  FSEL R20, R20, RZ, P3 ;  /* 0x000000ff14147208 */ /* 0x000fe20001800000 */
[----:B------:R-:W-:-:S04]  /*1290*/  IMAD.U32 R33, R22, 0x10000, RZ ;  /* 0x0001000016217824 */ /* 0x000fc800078e00ff */
[----:B------:R-:W-:Y:S01]  /*12a0*/  FFMA R33, R33, R35, R20 ;  /* 0x0000002321217223 */ /* 0x000fe20000000014 */
[----:B0-----:R-:W-:Y:S01]  /*12b0*/  IMAD.IADD R55, R42, 0x1, R51 ;  /* 0x000000012a377824 */ /* 0x001fe200078e0233 */
[----:B------:R-:W-:-:S03]  /*12c0*/  ISETP.LT.AND P2, PT, R3, 0x80, !P1 ;  /* 0x000000800300780c */ /* 0x000fc60004f41270 */
[----:B------:R-:W-:Y:S01]  /*12d0*/  IMAD.WIDE R54, R55, R28, c[0x0][0x160] ;  /* 0x0000580037367625 */ /* 0x000fe200078e021c */
[----:B--2---:R-:W-:Y:S02]  /*12e0*/  SEL R8, R8, RZ, P5 ;  /* 0x000000ff08087207 */ /* 0x004fe40002800000 */
[----:B------:R-:W-:Y:S02]  /*12f0*/  SEL R9, R9, RZ, P5 ;  /* 0x000000ff09097207 */ /* 0x000fe40002800000 */
[----:B------:R-:W-:Y:S01]  /*1300*/  SEL R20, R10, RZ, P5 ;  /* 0x000000ff0a147207 */ /* 0x000fe20002800000 */
[C---:B-1----:R-:W-:Y:S01]  /*1310*/  IMAD.U32 R52, R8.reuse, 0x10000, RZ ;  /* 0x0001000008347824 */ /* 0x042fe200078e00ff */
[----:B------:R-:W-:Y:S01]  /*1320*/  PRMT R8, R8, 0x7632, R8 ;  /* 0x0000763208087816 */ /* 0x000fe20000000008 */
[C---:B------:R-:W-:Y:S01]  /*1330*/  IMAD.U32 R51, R9.reuse, 0x10000, RZ ;  /* 0x0001000009337824 */ /* 0x040fe200078e00ff */
[----:B------:R-:W-:Y:S02]  /*1340*/  PRMT R9, R9, 0x7632, R9 ;  /* 0x0000763209097816 */ /* 0x000fe40000000009 */
[----:B------:R-:W-:-:S02]  /*1350*/  PRMT R10, R20, 0x7632, R10 ;  /* 0x00007632140a7816 */ /* 0x000fc4000000000a */
[----:B---3--:R-:W-:Y:S02]  /*1360*/  SEL R21, R12, RZ, P5 ;  /* 0x000000ff0c157207 */ /* 0x008fe40002800000 */
[----:B------:R-:W-:Y:S01]  /*1370*/  SEL R34, R11, RZ, P5 ;  /* 0x000000ff0b227207 */ /* 0x000fe20002800000 */
[----:B------:R-:W-:Y:S01]  /*1380*/  IMAD.U32 R8, R8, 0x10000, RZ ;  /* 0x0001000008087824 */ /* 0x000fe200078e00ff */
[----:B------:R-:W-:Y:S01]  /*1390*/  SEL R13, R13, RZ, P5 ;  /* 0x000000ff0d0d7207 */ /* 0x000fe20002800000 */
[----:B------:R-:W-:Y:S01]  /*13a0*/  IMAD.U32 R9, R9, 0x10000, RZ ;  /* 0x0001000009097824 */ /* 0x000fe200078e00ff */
[----:B------:R-:W-:Y:S01]  /*13b0*/  SEL R12, R15, RZ, P5 ;  /* 0x000000ff0f0c7207 */ /* 0x000fe20002800000 */
[----:B------:R-:W-:Y:S01]  /*13c0*/  IMAD.U32 R22, R20, 0x10000, RZ ;  /* 0x0001000014167824 */ /* 0x000fe200078e00ff */
[----:B----4-:R-:W-:Y:S01]  /*13d0*/  SEL R11, R16, RZ, P5 ;  /* 0x000000ff100b7207 */ /* 0x010fe20002800000 */
[----:B------:R-:W-:Y:S01]  /*13e0*/  IMAD.U32 R10, R10, 0x10000, RZ ;  /* 0x000100000a0a7824 */ /* 0x000fe200078e00ff */
[----:B------:R-:W-:Y:S01]  /*13f0*/  SEL R17, R17, RZ, P5 ;  /* 0x000000ff11117207 */ /* 0x000fe20002800000 */
[----:B------:R-:W-:Y:S01]  /*1400*/  FMUL R52, R52, R21 ;  /* 0x0000001534347220 */ /* 0x000fe20000400000 */
[----:B------:R-:W-:Y:S01]  /*1410*/  SEL R14, R14, RZ, P5 ;  /* 0x000000ff0e0e7207 */ /* 0x000fe20002800000 */
[----:B------:R-:W-:Y:S01]  /*1420*/  FMUL R42, R8, R13 ;  /* 0x0000000d082a7220 */ /* 0x000fe20000400000 */
[----:B------:R-:W-:Y:S01]  /*1430*/  FMUL R35, R9, R12 ;  /* 0x0000000c09237220 */ /* 0x000fe20000400000 */
[----:B------:R-:W-:Y:S01]  /*1440*/  FMUL R22, R22, R11 ;  /* 0x0000000b16167220 */ /* 0x000fe20000400000 */
[----:B------:R-:W-:Y:S01]  /*1450*/  FMUL R16, R10, R17 ;  /* 0x000000110a107220 */ /* 0x000fe20000400000 */
[----:B------:R-:W-:Y:S01]  /*1460*/  CS2R R8, SRZ ;  /* 0x0000000000087805 */ /* 0x000fe2000001ff00 */
[----:B------:R-:W-:Y:S01]  /*1470*/  CS2R R10, SRZ ;  /* 0x00000000000a7805 */ /* 0x000fe2000001ff00 */
[----:B------:R-:W-:Y:S01]  /*1480*/  IADD3 R21, R41, 0x80, RZ ;  /* 0x0000008029157810 */ /* 0x000fe20007ffe0ff */
[----:B------:R-:W-:Y:S01]  /*1490*/  FMUL R51, R51, R14 ;  /* 0x0000000e33337220 */ /* 0x000fe20000400000 */
[----:B------:R-:W-:Y:S01]  /*14a0*/  CS2R R12, SRZ ;  /* 0x00000000000c7805 */ /* 0x000fe2000001ff00 */
[----:B------:R-:W-:-:S02]  /*14b0*/  CS2R R14, SRZ ;  /* 0x00000000000e7805 */ /* 0x000fc4000001ff00 */
[----:B------:R-:W-:Y:S01]  /*14c0*/  IMAD.WIDE R20, R21, R26, c[0x0][0x170] ;  /* 0x00005c0015147625 */ /* 0x000fe200078e021a */
[----:B------:R-:W2:Y:S04]  /*14d0*/  @P2 LDG.E.EL.128 R8, [R54.64] ;  /* 0x0000000436082981 */ /* 0x000ea8000c2e1d00 */
[----:B------:R0:W3:Y:S01]  /*14e0*/  @P2 LDG.E.EL.128 R12, [R20.64] ;  /* 0x00000004140c2981 */ /* 0x0000e2000c2e1d00 */
[----:B------:R-:W-:Y:S01]  /*14f0*/  SEL R18, R18, RZ, P5 ;  /* 0x000000ff12127207 */ /* 0x000fe20002800000 */
[C---:B------:R-:W-:Y:S01]  /*1500*/  IMAD.U32 R23, R34.reuse, 0x10000, RZ ;  /* 0x0001000022177824 */ /* 0x040fe200078e00ff */
[----:B------:R-:W-:Y:S02]  /*1510*/  PRMT R34, R34, 0x7632, R34 ;  /* 0x0000763222227816 */ /* 0x000fe40000000022 */
[----:B------:R-:W-:Y:S01]  /*1520*/  FSEL R51, R51, RZ, P5 ;  /* 0x000000ff33337208 */ /* 0x000fe20002800000 */
[----:B------:R-:W-:Y:S01]  /*1530*/  FMUL R23, R23, R18 ;  /* 0x0000001217177220 */ /* 0x000fe20000400000 */
[----:B------:R-:W-:Y:S01]  /*1540*/  SEL R19, R19, RZ, P5 ;  /* 0x000000ff13137207 */ /* 0x000fe20002800000 */
[----:B------:R-:W-:Y:S01]  /*1550*/  IMAD.U32 R18, R34, 0x10000, RZ ;  /* 0x0001000022127824 */ /* 0x000fe200078e00ff */
[----:B------:R-:W-:Y:S01]  /*1560*/  FSEL R53, R52, RZ, P5 ;  /* 0x000000ff34357208 */ /* 0x000fe20002800000 */
[----:B------:R-:W-:Y:S01]  /*1570*/  FADD R44, R44, R51 ;  /* 0x000000332c2c7221 */ /* 0x000fe20000000000 */
[----:B------:R-:W-:Y:S01]  /*1580*/  IMAD.SHL.U32 R51, R5, 0x4, RZ ;  /* 0x0000000405337824 */ /* 0x000fe200078e00ff */
[----:B------:R-:W-:Y:S01]  /*1590*/  FMUL R18, R18, R19 ;  /* 0x0000001312127220 */ /* 0x000fe20000400000 */
[----:B0-----:R-:W-:Y:S01]  /*15a0*/  IADD3 R21, R41, 0x84, RZ ;  /* 0x0000008429157810 */ /* 0x001fe20007ffe0ff */
[----:B------:R-:W-:Y:S01]  /*15b0*/  FADD R46, R46, R53 ;  /* 0x000000352e2e7221 */ /* 0x000fe20000000000 */
[----:B------:R-:W-:-:S02]  /*15c0*/  SHF.R.S32.HI R53, RZ, 0x17, R2 ;  /* 0x00000017ff357819 */ /* 0x000fc40000011402 */
[----:B------:R-:W-:Y:S01]  /*15d0*/  LOP3.LUT R51, R51, 0xfc, RZ, 0xc0, !PT ;  /* 0x000000fc33337812 */ /* 0x000fe200078ec0ff */
[----:B------:R-:W-:Y:S01]  /*15e0*/  IMAD.WIDE R20, R21, R26, c[0x0][0x170] ;  /* 0x00005c0015147625 */ /* 0x000fe200078e021a */
[----:B------:R-:W-:Y:S02]  /*15f0*/  SGXT R53, R53, 0x1 ;  /* 0x000000013535781a */ /* 0x000fe40000000200 */
[----:B------:R-:W-:-:S04]  /*1600*/  PRMT R2, R51, 0x6540, R2 ;  /* 0x0000654033027816 */ /* 0x000fc80000000002 */
[----:B------:R-:W-:Y:S02]  /*1610*/  LEA.HI R53, R53, R2, RZ, 0xb ;  /* 0x0000000235357211 */ /* 0x000fe400078f58ff */
[----:B------:R-:W-:-:S03]  /*1620*/  FSEL R42, R42, RZ, P5 ;  /* 0x000000ff2a2a7208 */ /* 0x000fc60002800000 */
[----:B------:R-:W-:Y:S02]  /*1630*/  IMAD.SHL.U32 R53, R53, 0x40, RZ ;  /* 0x0000004035357824 */ /* 0x000fe400078e00ff */
[----:B------:R-:W-:-:S03]  /*1640*/  FADD R45, R45, R42 ;  /* 0x0000002a2d2d7221 */ /* 0x000fc60000000000 */
[----:B------:R-:W-:Y:S02]  /*1650*/  LOP3.LUT R53, R53, 0xfffe0000, RZ, 0xc0, !PT ;  /* 0xfffe000035357812 */ /* 0x000fe400078ec0ff */
[----:B------:R-:W-:-:S05]  /*1660*/  FSEL R22, R22, RZ, P5 ;  /* 0x000000ff16167208 */ /* 0x000fca0002800000 */
[----:B------:R-:W-:Y:S01]  /*1670*/  FADD R47, R47, R22 ;  /* 0x000000162f2f7221 */ /* 0x000fe20000000000 */
[----:B------:R-:W-:Y:S02]  /*1680*/  FSEL R18, R18, RZ, P5 ;  /* 0x000000ff12127208 */ /* 0x000fe40002800000 */
[----:B--2---:R-:W-:Y:S02]  /*1690*/  SEL R8, R8, RZ, P2 ;  /* 0x000000ff08087207 */ /* 0x004fe40001000000 */
[----:B------:R-:W-:Y:S02]  /*16a0*/  SEL R9, R9, RZ, P2 ;  /* 0x000000ff09097207 */ /* 0x000fe40001000000 */
[----:B---3--:R-:W-:Y:S01]  /*16b0*/  SEL R12, R12, RZ, P2 ;  /* 0x000000ff0c0c7207 */ /* 0x008fe20001000000 */
[C---:B------:R-:W-:Y:S01]  /*16c0*/  IMAD.U32 R17, R8.reuse, 0x10000, RZ ;  /* 0x0001000008117824 */ /* 0x040fe200078e00ff */
[----:B------:R-:W-:-:S03]  /*16d0*/  PRMT R8, R8, 0x7632, R8 ;  /* 0x0000763208087816 */ /* 0x000fc60000000008 */
[----:B------:R-:W-:Y:S01]  /*16e0*/  FMUL R17, R17, R12 ;  /* 0x0000000c11117220 */ /* 0x000fe20000400000 */
[C---:B------:R-:W-:Y:S01]  /*16f0*/  PRMT R12, R9.reuse, 0x7632, R12 ;  /* 0x00007632090c7816 */ /* 0x040fe2000000000c */
[----:B------:R-:W-:Y:S01]  /*1700*/  IMAD.U32 R19, R9, 0x10000, RZ ;  /* 0x0001000009137824 */ /* 0x000fe200078e00ff */
[----:B------:R-:W-:Y:S01]  /*1710*/  SEL R13, R13, RZ, P2 ;  /* 0x000000ff0d0d7207 */ /* 0x000fe20001000000 */
[----:B------:R-:W-:Y:S01]  /*1720*/  IMAD.U32 R8, R8, 0x10000, RZ ;  /* 0x0001000008087824 */ /* 0x000fe200078e00ff */
[----:B------:R-:W-:Y:S01]  /*1730*/  SEL R14, R14, RZ, P2 ;  /* 0x000000ff0e0e7207 */ /* 0x000fe20001000000 */
[----:B------:R-:W-:Y:S01]  /*1740*/  IMAD.U32 R12, R12, 0x10000, RZ ;  /* 0x000100000c0c7824 */ /* 0x000fe200078e00ff */
[----:B------:R-:W-:Y:S01]  /*1750*/  SEL R15, R15, RZ, P2 ;  /* 0x000000ff0f0f7207 */ /* 0x000fe20001000000 */
[----:B------:R-:W-:Y:S02]  /*1760*/  FMUL R9, R8, R13 ;  /* 0x0000000d08097220 */ /* 0x000fe40000400000 */
[----:B------:R-:W-:-:S02]  /*1770*/  FMUL R19, R19, R14 ;  /* 0x0000000e13137220 */ /* 0x000fc40000400000 */
[----:B------:R-:W-:Y:S02]  /*1780*/  FMUL R34, R12, R15 ;  /* 0x0000000f0c227220 */ /* 0x000fe40000400000 */
[----:B------:R-:W-:Y:S01]  /*1790*/  CS2R R12, SRZ ;  /* 0x00000000000c7805 */ /* 0x000fe2000001ff00 */
[----:B------:R-:W-:-:S06]  /*17a0*/  CS2R R14, SRZ ;  /* 0x00000000000e7805 */ /* 0x000fcc000001ff00 */
[----:B------:R0:W2:Y:S02]  /*17b0*/  @P2 LDG.E.EL.128 R12, [R20.64] ;  /* 0x00000004140c2981 */ /* 0x0000a4000c2e1d00 */
[----:B0-----:R-:W-:-:S04]  /*17c0*/  SHF.R.S32.HI R21, RZ, 0x1f, R2 ;  /* 0x0000001fff157819 */ /* 0x001fc80000011402 */
[----:B------:R-:W-:-:S04]  /*17d0*/  LEA.HI R21, R21, R2, RZ, 0x9 ;  /* 0x0000000215157211 */ /* 0x000fc800078f48ff */
[----:B------:R-:W-:Y:S02]  /*17e0*/  LOP3.LUT R42, R21, 0xfffffe00, RZ, 0xc0, !PT ;  /* 0xfffffe00152a7812 */ /* 0x000fe400078ec0ff */
[----:B------:R-:W-:Y:S02]  /*17f0*/  SHF.R.U32.HI R8, RZ, 0x6, R5 ;  /* 0x00000006ff087819 */ /* 0x000fe40000011605 */
[----:B------:R-:W-:Y:S02]  /*1800*/  IADD3 R42, R53, R2, -R42 ;  /* 0x00000002352a7210 */ /* 0x000fe40007ffe82a */
[----:B------:R-:W-:Y:S02]  /*1810*/  SHF.R.S32.HI R2, RZ, 0x9, R21 ;  /* 0x00000009ff027819 */ /* 0x000fe40000011415 */
[----:B------:R-:W-:Y:S02]  /*1820*/  SGXT.U32 R8, R8, 0x2 ;  /* 0x000000020808781a */ /* 0x000fe40000000000 */
[----:B------:R-:W-:-:S02]  /*1830*/  LOP3.LUT R2, R2, 0x80000003, RZ, 0xc0, !PT ;  /* 0x8000000302027812 */ /* 0x000fc400078ec0ff */
[----:B------:R-:W-:Y:S02]  /*1840*/  LOP3.LUT R5, R37, R8, RZ, 0xfc, !PT ;  /* 0x0000000825057212 */ /* 0x000fe400078efcff */
[----:B------:R-:W-:Y:S02]  /*1850*/  ISETP.NE.AND P3, PT, R2, 0x2, PT ;  /* 0x000000020200780c */ /* 0x000fe40003f65270 */
[----:B------:R-:W-:Y:S02]  /*1860*/  FSEL R2, R35, RZ, P5 ;  /* 0x000000ff23027208 */ /* 0x000fe40002800000 */
[C---:B------:R-:W-:Y:S01]  /*1870*/  ISETP.LT.AND P6, PT, R5.reuse, 0x100, !P3 ;  /* 0x000001000500780c */ /* 0x040fe20005fc1270 */
[----:B------:R-:W-:Y:S01]  /*1880*/  IMAD R53, R5, 0x200, R42 ;  /* 0x0000020005357824 */ /* 0x000fe200078e022a */
[----:B------:R-:W-:Y:S01]  /*1890*/  FSEL R5, R16, RZ, P5 ;  /* 0x000000ff10057208 */ /* 0x000fe20002800000 */
[----:B------:R-:W-:Y:S01]  /*18a0*/  FADD R43, R43, R2 ;  /* 0x000000022b2b7221 */ /* 0x000fe20000000000 */
[----:B------:R-:W-:Y:S01]  /*18b0*/  FSEL R16, R17, RZ, P2 ;  /* 0x000000ff11107208 */ /* 0x000fe20001000000 */
[----:B------:R-:W-:Y:S01]  /*18c0*/  CS2R R20, SRZ ;  /* 0x0000000000147805 */ /* 0x000fe2000001ff00 */
[----:B------:R-:W-:-:S02]  /*18d0*/  FSEL R2, R23, RZ, P5 ;  /* 0x000000ff17027208 */ /* 0x000fc40002800000 */
[----:B------:R-:W-:Y:S01]  /*18e0*/  LOP3.LUT R17, R37, 0x4, R8, 0xfe, !PT ;  /* 0x0000000425117812 */ /* 0x000fe200078efe08 */
[----:B------:R-:W-:Y:S01]  /*18f0*/  CS2R R22, SRZ ;  /* 0x0000000000167805 */ /* 0x000fe2000001ff00 */
[-C--:B------:R-:W-:Y:S01]  /*1900*/  IMAD.WIDE R52, R53, R26.reuse, c[0x0][0x178] ;  /* 0x00005e0035347625 */ /* 0x080fe200078e021a */
[----:B------:R-:W-:Y:S02]  /*1910*/  FSEL R19, R19, RZ, P2 ;  /* 0x000000ff13137208 */ /* 0x000fe40001000000 */
[----:B------:R-:W-:Y:S01]  /*1920*/  ISETP.LT.AND P4, PT, R17, 0x100, !P3 ;  /* 0x000001001100780c */ /* 0x000fe20005f81270 */
[----:B------:R-:W-:Y:S01]  /*1930*/  FADD R2, R25, R2 ;  /* 0x0000000219027221 */ /* 0x000fe20000000000 */
[----:B------:R0:W3:Y:S01]  /*1940*/  @P6 LDG.E.EL.128 R20, [R52.64] ;  /* 0x0000000434146981 */ /* 0x0000e2000c2e1d00 */
[----:B------:R-:W-:Y:S01]  /*1950*/  IMAD R25, R17, 0x200, R42 ;  /* 0x0000020011197824 */ /* 0x000fe200078e022a */
[----:B------:R-:W-:Y:S01]  /*1960*/  FADD R35, R27, R18 ;  /* 0x000000121b237221 */ /* 0x000fe20000000000 */
[----:B------:R-:W-:Y:S01]  /*1970*/  FADD R49, R49, R16 ;  /* 0x0000001031317221 */ /* 0x000fe20000000000 */
[----:B------:R-:W-:Y:S01]  /*1980*/  FADD R50, R50, R19 ;  /* 0x0000001332327221 */ /* 0x000fe20000000000 */
[----:B------:R-:W-:Y:S01]  /*1990*/  FADD R5, R24, R5 ;  /* 0x0000000518057221 */ /* 0x000fe20000000000 */
[----:B------:R-:W-:Y:S01]  /*19a0*/  CS2R R16, SRZ ;  /* 0x0000000000107805 */ /* 0x000fe2000001ff00 */
[----:B------:R-:W-:Y:S01]  /*19b0*/  CS2R R18, SRZ ;  /* 0x0000000000127805 */ /* 0x000fe2000001ff00 */
[----:B------:R-:W-:-:S05]  /*19c0*/  IMAD.WIDE R24, R25, R26, c[0x0][0x178] ;  /* 0x00005e0019187625 */ /* 0x000fca00078e021a */
[----:B------:R1:W4:Y:S01]  /*19d0*/  @P4 LDG.E.EL.128 R16, [R24.64] ;  /* 0x0000000418104981 */ /* 0x000322000c2e1d00 */
[----:B------:R-:W-:Y:S01]  /*19e0*/  FSEL R9, R9, RZ, P2 ;  /* 0x000000ff09097208 */ /* 0x000fe20001000000 */
[----:B------:R-:W-:-:S04]  /*19f0*/  IMAD R51, R51, 0x11, RZ ;  /* 0x0000001133337824 */ /* 0x000fc800078e02ff */
[----:B------:R-:W-:Y:S01]  /*1a00*/  FADD R48, R48, R9 ;  /* 0x0000000930307221 */ /* 0x000fe20000000000 */
[----:B------:R-:W-:Y:S02]  /*1a10*/  LOP3.LUT R9, R37, 0x8, R8, 0xfe, !PT ;  /* 0x0000000825097812 */ /* 0x000fe400078efe08 */
[----:B0-----:R-:W-:Y:S02]  /*1a20*/  LOP3.LUT R52, R51, R8, RZ, 0xfc, !PT ;  /* 0x0000000833347212 */ /* 0x001fe400078efcff */
[C---:B------:R-:W-:Y:S01]  /*1a30*/  ISETP.LT.AND P5, PT, R9.reuse, 0x100, !P3 ;  /* 0x000001000900780c */ /* 0x040fe20005fa1270 */
[----:B-1----:R-:W-:Y:S01]  /*1a40*/  IMAD R25, R9, 0x200, R42 ;  /* 0x0000020009197824 */ /* 0x002fe200078e022a */
[----:B------:R-:W-:-:S03]  /*1a50*/  LOP3.LUT R37, R37, 0xc, R8, 0xfe, !PT ;  /* 0x0000000c25257812 */ /* 0x000fc600078efe08 */
[----:B------:R-:W-:-:S04]  /*1a60*/  IMAD.WIDE R24, R25, R26, c[0x0][0x178] ;  /* 0x00005e0019187625 */ /* 0x000fc800078e021a */
[----:B------:R-:W-:Y:S01]  /*1a70*/  IMAD R27, R37, 0x200, R42 ;  /* 0x00000200251b7824 */ /* 0x000fe200078e022a */
[----:B---3--:R-:W-:Y:S02]  /*1a80*/  SEL R20, R20, RZ, P6 ;  /* 0x000000ff14147207 */ /* 0x008fe40003000000 */
[----:B------:R-:W-:Y:S02]  /*1a90*/  SEL R21, R21, RZ, P6 ;  /* 0x000000ff15157207 */ /* 0x000fe40003000000 */
[----:B------:R-:W-:Y:S02]  /*1aa0*/  FSEL R53, R20, RZ, !P3 ;  /* 0x000000ff14357208 */ /* 0x000fe40005800000 */
[----:B------:R-:W-:Y:S02]  /*1ab0*/  SEL R22, R22, RZ, P6 ;  /* 0x000000ff16167207 */ /* 0x000fe40003000000 */
[----:B------:R-:W-:Y:S01]  /*1ac0*/  SEL R54, R23, RZ, P6 ;  /* 0x000000ff17367207 */ /* 0x000fe20003000000 */
[----:B------:R0:W-:Y:S01]  /*1ad0*/  STS [R52.X4], R53 ;  /* 0x0000003534007388 */ /* 0x0001e20000004800 */
[----:B------:R-:W-:-:S02]  /*1ae0*/  FSEL R55, R21, RZ, !P3 ;  /* 0x000000ff15377208 */ /* 0x000fc40005800000 */
[----:B------:R-:W-:Y:S01]  /*1af0*/  FSEL R57, R22, RZ, !P3 ;  /* 0x000000ff16397208 */ /* 0x000fe20005800000 */
[----:B------:R-:W-:Y:S01]  /*1b00*/  CS2R R20, SRZ ;  /* 0x0000000000147805 */ /* 0x000fe2000001ff00 */
[----:B------:R-:W-:Y:S01]  /*1b10*/  ISETP.LT.AND P6, PT, R37, 0x100, !P3 ;  /* 0x000001002500780c */ /* 0x000fe20005fc1270 */
[----:B------:R-:W-:Y:S01]  /*1b20*/  CS2R R22, SRZ ;  /* 0x0000000000167805 */ /* 0x000fe2000001ff00 */
[----:B----4-:R-:W-:Y:S02]  /*1b30*/  SEL R17, R17, RZ, P4 ;  /* 0x000000ff11117207 */ /* 0x010fe40002000000 */
[----:B0-----:R-:W-:Y:S02]  /*1b40*/  SEL R53, R16, RZ, P4 ;  /* 0x000000ff10357207 */ /* 0x001fe40002000000 */
[----:B------:R-:W-:Y:S01]  /*1b50*/  LOP3.LUT R16, R8, 0x4, RZ, 0xfc, !PT ;  /* 0x0000000408107812 */ /* 0x000fe200078efcff */
[----:B------:R0:W3:Y:S01]  /*1b60*/  @P5 LDG.E.EL.128 R20, [R24.64] ;  /* 0x0000000418145981 */ /* 0x0000e2000c2e1d00 */
[----:B------:R-:W-:-:S03]  /*1b70*/  FSEL R42, R17, RZ, !P3 ;  /* 0x000000ff112a7208 */ /* 0x000fc60005800000 */
[----:B------:R-:W-:Y:S02]  /*1b80*/  IMAD.IADD R9, R16, 0x1, R51 ;  /* 0x0000000110097824 */ /* 0x000fe400078e0233 */
[----:B------:R-:W-:Y:S02]  /*1b90*/  IMAD.WIDE R16, R27, R26, c[0x0][0x178] ;  /* 0x00005e001b107625 */ /* 0x000fe400078e021a */
[----:B------:R-:W-:Y:S01]  /*1ba0*/  CS2R R26, SRZ ;  /* 0x00000000001a7805 */ /* 0x000fe2000001ff00 */
[----:B0-----:R-:W-:-:S06]  /*1bb0*/  CS2R R24, SRZ ;  /* 0x0000000000187805 */ /* 0x001fcc000001ff00 */
[----:B------:R0:W4:Y:S01]  /*1bc0*/  @P6 LDG.E.EL.128 R24, [R16.64] ;  /* 0x0000000410186981 */ /* 0x000122000c2e1d00 */
[----:B------:R-:W-:Y:S02]  /*1bd0*/  FSEL R37, R54, RZ, !P3 ;  /* 0x000000ff36257208 */ /* 0x000fe40005800000 */
[----:B------:R-:W-:Y:S01]  /*1be0*/  FSEL R53, R53, RZ, !P3 ;  /* 0x000000ff35357208 */ /* 0x000fe20005800000 */
[----:B------:R-:W-:Y:S04]  /*1bf0*/  STS [R52.X4+0x44], R55 ;  /* 0x0000443734007388 */ /* 0x000fe80000004800 */
[----:B------:R-:W-:Y:S04]  /*1c00*/  STS [R52.X4+0x88], R57 ;  /* 0x0000883934007388 */ /* 0x000fe80000004800 */
[----:B------:R1:W-:Y:S04]  /*1c10*/  STS [R52.X4+0xcc], R37 ;  /* 0x0000cc2534007388 */ /* 0x0003e80000004800 */
[----:B------:R-:W-:Y:S04]  /*1c20*/  STS [R52.X4+0x10], R53 ;  /* 0x0000103534007388 */ /* 0x000fe80000004800 */
[----:B------:R5:W-:Y:S01]  /*1c30*/  STS [R9.X4+0x44], R42 ;  /* 0x0000442a09007388 */ /* 0x000be20000004800 */
[----:B--2---:R-:W-:-:S02]  /*1c40*/  SEL R14, R14, RZ, P2 ;  /* 0x000000ff0e0e7207 */ /* 0x004fc40001000000 */
[----:B-1----:R-:W-:Y:S02]  /*1c50*/  SEL R37, R10, RZ, P2 ;  /* 0x000000ff0a257207 */ /* 0x002fe40001000000 */
[----:B0-----:R-:W-:Y:S02]  /*1c60*/  LOP3.LUT R16, R8, 0x8, RZ, 0xfc, !PT ;  /* 0x0000000808107812 */ /* 0x001fe400078efcff */
[----:B-----5:R-:W-:Y:S02]  /*1c70*/  SEL R42, R11, RZ, P2 ;  /* 0x000000ff0b2a7207 */ /* 0x020fe40001000000 */
[----:B------:R-:W-:Y:S02]  /*1c80*/  SEL R18, R18, RZ, P4 ;  /* 0x000000ff12127207 */ /* 0x000fe40002000000 */
[----:B------:R-:W-:Y:S01]  /*1c90*/  SEL R10, R19, RZ, P4 ;  /* 0x000000ff130a7207 */ /* 0x000fe20002000000 */
[----:B------:R-:W-:Y:S01]  /*1ca0*/  IMAD.U32 R11, R42, 0x10000, RZ ;  /* 0x000100002a0b7824 */ /* 0x000fe200078e00ff */
[----:B------:R-:W-:Y:S01]  /*1cb0*/  LOP3.LUT R8, R8, 0xc, RZ, 0xfc, !PT ;  /* 0x0000000c08087812 */ /* 0x000fe200078efcff */
[--C-:B------:R-:W-:Y:S01]  /*1cc0*/  IMAD.IADD R16, R16, 0x1, R51.reuse ;  /* 0x0000000110107824 */ /* 0x100fe200078e0233 */
[----:B------:R-:W-:Y:S01]  /*1cd0*/  FSEL R18, R18, RZ, !P3 ;  /* 0x000000ff12127208 */ /* 0x000fe20005800000 */
[----:B------:R-:W-:Y:S01]  /*1ce0*/  FMUL R14, R11, R14 ;  /* 0x0000000e0b0e7220 */ /* 0x000fe20000400000 */
[----:B------:R-:W-:Y:S01]  /*1cf0*/  FSEL R10, R10, RZ, !P3 ;  /* 0x000000ff0a0a7208 */ /* 0x000fe20005800000 */
[----:B------:R-:W-:-:S02]  /*1d00*/  IMAD.IADD R51, R8, 0x1, R51 ;  /* 0x0000000108337824 */ /* 0x000fc400078e0233 */
[----:B------:R-:W-:Y:S04]  /*1d10*/  STS [R9.X4+0x88], R18 ;  /* 0x0000881209007388 */ /* 0x000fe80000004800 */
[----:B------:R0:W-:Y:S01]  /*1d20*/  STS [R9.X4+0xcc], R10 ;  /* 0x0000cc0a09007388 */ /* 0x0001e20000004800 */
[----:B------:R-:W-:Y:S01]  /*1d30*/  SEL R12, R12, RZ, P2 ;  /* 0x000000ff0c0c7207 */ /* 0x000fe20001000000 */
[----:B------:R-:W-:-:S04]  /*1d40*/  IMAD.U32 R53, R37, 0x10000, RZ ;  /* 0x0001000025357824 */ /* 0x000fc800078e00ff */
[----:B------:R-:W-:Y:S01]  /*1d50*/  FMUL R12, R53, R12 ;  /* 0x0000000c350c7220 */ /* 0x000fe20000400000 */
[----:B---3--:R-:W-:Y:S02]  /*1d60*/  SEL R11, R20, RZ, P5 ;  /* 0x000000ff140b7207 */ /* 0x008fe40002800000 */
[----:B------:R-:W-:Y:S02]  /*1d70*/  SEL R8, R21, RZ, P5 ;  /* 0x000000ff15087207 */ /* 0x000fe40002800000 */
[----:B------:R-:W-:Y:S02]  /*1d80*/  SEL R17, R22, RZ, P5 ;  /* 0x000000ff16117207 */ /* 0x000fe40002800000 */
[----:B------:R-:W-:Y:S02]  /*1d90*/  SEL R19, R23, RZ, P5 ;  /* 0x000000ff17137207 */ /* 0x000fe40002800000 */
[----:B------:R-:W-:Y:S02]  /*1da0*/  ISETP.GT.AND P5, PT, R4, 0x2, PT ;  /* 0x000000020400780c */ /* 0x000fe40003fa4270 */
[----:B------:R-:W-:-:S02]  /*1db0*/  FSEL R11, R11, RZ, !P3 ;  /* 0x000000ff0b0b7208 */ /* 0x000fc40005800000 */
[----:B0-----:R-:W-:Y:S02]  /*1dc0*/  FSEL R9, R8, RZ, !P3 ;  /* 0x000000ff08097208 */ /* 0x001fe40005800000 */
[----:B----4-:R-:W-:Y:S02]  /*1dd0*/  SEL R24, R24, RZ, P6 ;  /* 0x000000ff18187207 */ /* 0x010fe40003000000 */
[----:B------:R-:W-:Y:S02]  /*1de0*/  SEL R25, R25, RZ, P6 ;  /* 0x000000ff19197207 */ /* 0x000fe40003000000 */
[----:B------:R-:W-:Y:S02]  /*1df0*/  FSEL R17, R17, RZ, !P3 ;  /* 0x000000ff11117208 */ /* 0x000fe40005800000 */
[----:B------:R-:W-:Y:S02]  /*1e00*/  SEL R26, R26, RZ, P6 ;  /* 0x000000ff1a1a7207 */ /* 0x000fe40003000000 */
[----:B------:R-:W-:-:S02]  /*1e10*/  SEL R27, R27, RZ, P6 ;  /* 0x000000ff1b1b7207 */ /* 0x000fc40003000000 */
[----:B------:R-:W-:Y:S02]  /*1e20*/  FSEL R19, R19, RZ, !P3 ;  /* 0x000000ff13137208 */ /* 0x000fe40005800000 */
[----:B------:R-:W-:Y:S02]  /*1e30*/  FSEL R23, R24, RZ, !P3 ;  /* 0x000000ff18177208 */ /* 0x000fe40005800000 */
[----:B------:R-:W-:Y:S01]  /*1e40*/  ISETP.LT.AND P6, PT, R3, 0x100, P5 ;  /* 0x000001000300780c */ /* 0x000fe20002fc1270 */
[C-C-:B------:R-:W-:Y:S01]  /*1e50*/  IMAD.IADD R21, R36.reuse, 0x1, R7.reuse ;  /* 0x0000000124157824 */ /* 0x140fe200078e0207 */
[----:B------:R-:W-:Y:S01]  /*1e60*/  FSEL R18, R25, RZ, !P3 ;  /* 0x000000ff19127208 */ /* 0x000fe20005800000 */
[----:B------:R0:W-:Y:S01]  /*1e70*/  STS [R52.X4+0x20], R11 ;  /* 0x0000200b34007388 */ /* 0x0001e20000004800 */
[----:B------:R-:W-:-:S03]  /*1e80*/  IADD3 R7, R36, 0x20000, R7 ;  /* 0x0002000024077810 */ /* 0x000fc60007ffe007 */
[----:B------:R1:W-:Y:S01]  /*1e90*/  STS [R16.X4+0x44], R9 ;  /* 0x0000440910007388 */ /* 0x0003e20000004800 */
[----:B------:R-:W-:-:S03]  /*1ea0*/  FSEL R26, R26, RZ, !P3 ;  /* 0x000000ff1a1a7208 */ /* 0x000fc60005800000 */
[----:B------:R-:W-:Y:S01]  /*1eb0*/  STS [R16.X4+0x88], R17 ;  /* 0x0000881110007388 */ /* 0x000fe20000004800 */
[----:B------:R-:W-:-:S03]  /*1ec0*/  FSEL R20, R27, RZ, !P3 ;  /* 0x000000ff1b147208 */ /* 0x000fc60005800000 */
[----:B------:R2:W-:Y:S01]  /*1ed0*/  STS [R16.X4+0xcc], R19 ;  /* 0x0000cc1310007388 */ /* 0x0005e20000004800 */
[----:B0-----:R-:W-:Y:S01]  /*1ee0*/  CS2R R10, SRZ ;  /* 0x00000000000a7805 */ /* 0x001fe2000001ff00 */
[----:B-1----:R-:W-:Y:S02]  /*1ef0*/  CS2R R8, SRZ ;  /* 0x0000000000087805 */ /* 0x002fe4000001ff00 */
[----:B------:R0:W-:Y:S01]  /*1f00*/  STS [R52.X4+0x30], R23 ;  /* 0x0000301734007388 */ /* 0x0001e20000004800 */
[----:B------:R-:W-:-:S03]  /*1f10*/  IMAD.WIDE R24, R7, R28, c[0x0][0x180] ;  /* 0x0000600007187625 */ /* 0x000fc600078e021c */
[----:B------:R1:W-:Y:S01]  /*1f20*/  STS [R51.X4+0x44], R18 ;  /* 0x0000441233007388 */ /* 0x0003e20000004800 */
[----:B--2---:R-:W-:Y:S01]  /*1f30*/  CS2R R16, SRZ ;  /* 0x0000000000107805 */ /* 0x004fe2000001ff00 */
[----:B0-----:R-:W-:Y:S01]  /*1f40*/  IMAD.WIDE R22, R21, R28, c[0x0][0x180] ;  /* 0x0000600015167625 */ /* 0x001fe200078e021c */
[----:B-1----:R-:W-:Y:S01]  /*1f50*/  CS2R R18, SRZ ;  /* 0x0000000000127805 */ /* 0x002fe2000001ff00 */
[----:B------:R-:W-:Y:S04]  /*1f60*/  STS [R51.X4+0x88], R26 ;  /* 0x0000881a33007388 */ /* 0x000fe80000004800 */
[----:B------:R-:W-:Y:S04]  /*1f70*/  STS [R51.X4+0xcc], R20 ;  /* 0x0000cc1433007388 */ /* 0x000fe80000004800 */
[----:B------:R-:W-:Y:S06]  /*1f80*/  BAR.SYNC 0x0 ;  /* 0x0000000000007b1d */ /* 0x000fec0000000000 */
[----:B------:R0:W2:Y:S04]  /*1f90*/  @P6 LDG.E.EL.128 R8, [R22.64] ;  /* 0x0000000416086981 */ /* 0x0000a8000c2e1d00 */
[----:B------:R1:W3:Y:S01]  /*1fa0*/  @P6 LDG.E.EL.128 R16, [R24.64] ;  /* 0x0000000418106981 */ /* 0x0002e2000c2e1d00 */
[----:B------:R-:W-:-:S04]  /*1fb0*/  SHF.R.S32.HI R7, RZ, 0x1f, R6 ;  /* 0x0000001fff077819 */ /* 0x000fc80000011406 */
[----:B------:R-:W-:Y:S02]  /*1fc0*/  LEA.HI R7, R7, R6, RZ, 0xb ;  /* 0x0000000607077211 */ /* 0x000fe400078f58ff */
[----:B------:R-:W-:-:S03]  /*1fd0*/  ISETP.GT.AND P3, PT, R0, 0x2, PT ;  /* 0x000000020000780c */ /* 0x000fc60003f64270 */
[----:B------:R-:W-:Y:S01]  /*1fe0*/  IMAD.SHL.U32 R7, R7, 0x80, RZ ;  /* 0x0000008007077824 */ /* 0x000fe200078e00ff */
[----:B------:R-:W-:-:S04]  /*1ff0*/  ISETP.LT.AND P4, PT, R3, 0x100, P3 ;  /* 0x000001000300780c */ /* 0x000fc80001f81270 */
[----:B------:R-:W-:Y:S01]  /*2000*/  LOP3.LUT R26, R7, 0xfffc0000, RZ, 0xc0, !PT ;  /* 0xfffc0000071a7812 */ /* 0x000fe200078ec0ff */
[----:B------:R-:W-:-:S03]  /*2010*/  CS2R R20, SRZ ;  /* 0x0000000000147805 */ /* 0x000fc6000001ff00 */
[C-C-:B------:R-:W-:Y:S01]  /*2020*/  IADD3 R53, R26.reuse, 0x20000, R41.reuse ;  /* 0x000200001a357810 */ /* 0x140fe20007ffe029 */
[----:B------:R-:W-:Y:S01]  /*2030*/  IMAD.IADD R55, R26, 0x1, R41 ;  /* 0x000000011a377824 */ /* 0x000fe200078e0229 */
[----:B0-----:R-:W-:Y:S01]  /*2040*/  CS2R R22, SRZ ;  /* 0x0000000000167805 */ /* 0x001fe2000001ff00 */
[----:B-1----:R-:W-:Y:S01]  /*2050*/  CS2R R24, SRZ ;  /* 0x0000000000187805 */ /* 0x002fe2000001ff00 */
[----:B------:R-:W-:Y:S01]  /*2060*/  CS2R R26, SRZ ;  /* 0x00000000001a7805 */ /* 0x000fe2000001ff00 */
[----:B------:R-:W-:-:S04]  /*2070*/  IMAD.WIDE R54, R55, R28, c[0x0][0x180] ;  /* 0x0000600037367625 */ /* 0x000fc800078e021c */
[----:B------:R-:W-:Y:S01]  /*2080*/  IMAD.WIDE R52, R53, R28, c[0x0][0x180] ;  /* 0x0000600035347625 */ /* 0x000fe200078e021c */
[----:B------:R-:W4:Y:S04]  /*2090*/  @P4 LDG.E.EL.128 R20, [R54.64] ;  /* 0x0000000436144981 */ /* 0x000f28000c2e1d00 */
[----:B------:R-:W5:Y:S01]  /*20a0*/  @P4 LDG.E.EL.128 R24, [R52.64] ;  /* 0x0000000434184981 */ /* 0x000f62000c2e1d00 */
[----:B------:R-:W-:Y:S01]  /*20b0*/  IMAD R39, R39, 0x11, R40 ;  /* 0x0000001127277824 */ /* 0x000fe200078e0228 */
[----:B------:R-:W-:Y:S02]  /*20c0*/  PRMT R37, R37, 0x7632, R37 ;  /* 0x0000763225257816 */ /* 0x000fe40000000025 */
[----:B------:R-:W-:Y:S02]  /*20d0*/  PRMT R42, R42, 0x7632, R42 ;  /* 0x000076322a2a7816 */ /* 0x000fe4000000002a */
[----:B------:R-:W-:-:S02]  /*20e0*/  SEL R13, R13, RZ, P2 ;  /* 0x000000ff0d0d7207 */ /* 0x000fc40001000000 */
[----:B------:R-:W-:Y:S01]  /*20f0*/  SEL R15, R15, RZ, P2 ;  /* 0x000000ff0f0f7207 */ /* 0x000fe20001000000 */
[----:B------:R-:W-:Y:S01]  /*2100*/  IMAD.U32 R42, R42, 0x10000, RZ ;  /* 0x000100002a2a7824 */ /* 0x000fe200078e00ff */
[----:B------:R-:W-:-:S03]  /*2110*/  FADD R43, RZ, R43 ;  /* 0x0000002bff2b7221 */ /* 0x000fc60000000000 */
[----:B------:R-:W-:Y:S01]  /*2120*/  FMUL R15, R42, R15 ;  /* 0x0000000f2a0f7220 */ /* 0x000fe20000400000 */
[----:B------:R-:W-:Y:S01]  /*2130*/  FADD R2, RZ, R2 ;  /* 0x00000002ff027221 */ /* 0x000fe20000000000 */
[----:B------:R-:W-:Y:S01]  /*2140*/  FADD R35, RZ, R35 ;  /* 0x00000023ff237221 */ /* 0x000fe20000000000 */
[----:B------:R-:W-:Y:S01]  /*2150*/  FSEL R12, R12, RZ, P2 ;  /* 0x000000ff0c0c7208 */ /* 0x000fe20001000000 */
[----:B------:R-:W-:Y:S01]  /*2160*/  FADD R47, RZ, R47 ;  /* 0x0000002fff2f7221 */ /* 0x000fe20000000000 */
[----:B------:R-:W-:-:S03]  /*2170*/  FSEL R14, R14, RZ, P2 ;  /* 0x000000ff0e0e7208 */ /* 0x000fc60001000000 */
[----:B------:R-:W-:Y:S02]  /*2180*/  FADD R29, R29, R12 ;  /* 0x0000000c1d1d7221 */ /* 0x000fe40000000000 */
[----:B------:R-:W-:Y:S01]  /*2190*/  FADD R31, R31, R14 ;  /* 0x0000000e1f1f7221 */ /* 0x000fe20000000000 */
[----:B------:R-:W-:Y:S01]  /*21a0*/  FADD R46, RZ, R46 ;  /* 0x0000002eff2e7221 */ /* 0x000fe20000000000 */
[----:B------:R-:W-:Y:S01]  /*21b0*/  FADD R45, RZ, R45 ;  /* 0x0000002dff2d7221 */ /* 0x000fe20000000000 */
[----:B------:R-:W-:Y:S01]  /*21c0*/  FADD R49, RZ, R49 ;  /* 0x00000031ff317221 */ /* 0x000fe20000000000 */
[----:B------:R-:W-:Y:S01]  /*21d0*/  FADD R31, RZ, R31 ;  /* 0x0000001fff1f7221 */ /* 0x000fe20000000000 */
[----:B------:R-:W-:Y:S01]  /*21e0*/  FADD R50, RZ, R50 ;  /* 0x00000032ff327221 */ /* 0x000fe20000000000 */
[----:B------:R-:W-:Y:S01]  /*21f0*/  FADD R29, RZ, R29 ;  /* 0x0000001dff1d7221 */ /* 0x000fe20000000000 */
[----:B--2---:R-:W-:Y:S02]  /*2200*/  SEL R40, R8, RZ, P6 ;  /* 0x000000ff08287207 */ /* 0x004fe40003000000 */
[----:B------:R-:W-:-:S02]  /*2210*/  SEL R36, R9, RZ, P6 ;  /* 0x000000ff09247207 */ /* 0x000fc40003000000 */
[----:B---3--:R-:W-:Y:S02]  /*2220*/  SEL R16, R16, RZ, P6 ;  /* 0x000000ff10107207 */ /* 0x008fe40003000000 */
[----:B------:R-:W-:Y:S02]  /*2230*/  SEL R7, R10, RZ, P6 ;  /* 0x000000ff0a077207 */ /* 0x000fe40003000000 */
[----:B------:R-:W-:Y:S02]  /*2240*/  SEL R11, R11, RZ, P6 ;  /* 0x000000ff0b0b7207 */ /* 0x000fe40003000000 */
[----:B------:R-:W-:Y:S02]  /*2250*/  SEL R41, R17, RZ, P6 ;  /* 0x000000ff11297207 */ /* 0x000fe40003000000 */
[----:B------:R-:W-:Y:S02]  /*2260*/  SEL R18, R18, RZ, P6 ;  /* 0x000000ff12127207 */ /* 0x000fe40003000000 */
[----:B------:R-:W-:-:S02]  /*2270*/  SEL R19, R19, RZ, P6 ;  /* 0x000000ff13137207 */ /* 0x000fc40003000000 */
[----:B------:R-:W-:Y:S01]  /*2280*/  ISETP.NE.AND P6, PT, R4, 0x2, PT ;  /* 0x000000020400780c */ /* 0x000fe20003fc5270 */
[C---:B------:R-:W-:Y:S01]  /*2290*/  IMAD.U32 R17, R40.reuse, 0x10000, RZ ;  /* 0x0001000028117824 */ /* 0x040fe200078e00ff */
[----:B------:R-:W-:Y:S01]  /*22a0*/  PRMT R4, R40, 0x7632, R4 ;  /* 0x0000763228047816 */ /* 0x000fe20000000004 */
[C---:B------:R-:W-:Y:S01]  /*22b0*/  IMAD.U32 R8, R16.reuse, 0x10000, RZ ;  /* 0x0001000010087824 */ /* 0x040fe200078e00ff */
[----:B------:R-:W-:-:S03]  /*22c0*/  PRMT R9, R16, 0x7632, R9 ;  /* 0x0000763210097816 */ /* 0x000fc60000000009 */
[----:B------:R-:W-:Y:S01]  /*22d0*/  FADD R8, R17, R8 ;  /* 0x0000000811087221 */ /* 0x000fe20000000000 */
[----:B------:R-:W-:Y:S02]  /*22e0*/  IMAD.U32 R10, R4, 0x10000, RZ ;  /* 0x00010000040a7824 */ /* 0x000fe400078e00ff */
[----:B------:R-:W-:Y:S02]  /*22f0*/  IMAD.U32 R9, R9, 0x10000, RZ ;  /* 0x0001000009097824 */ /* 0x000fe400078e00ff */
[----:B------:R-:W-:Y:S02]  /*2300*/  IMAD.U32 R17, R36, 0x10000, RZ ;  /* 0x0001000024117824 */ /* 0x000fe400078e00ff */
[----:B------:R-:W-:Y:S01]  /*2310*/  IMAD.U32 R4, R41, 0x10000, RZ ;  /* 0x0001000029047824 */ /* 0x000fe200078e00ff */
[----:B------:R-:W-:Y:S01]  /*2320*/  FADD R10, R10, R9 ;  /* 0x000000090a0a7221 */ /* 0x000fe20000000000 */
[----:B------:R-:W-:Y:S01]  /*2330*/  IMAD.U32 R16, R18, 0x10000, RZ ;  /* 0x0001000012107824 */ /* 0x000fe200078e00ff */
[----:B------:R-:W-:Y:S01]  /*2340*/  PRMT R36, R36, 0x7632, R36 ;  /* 0x0000763224247816 */ /* 0x000fe20000000024 */
[--C-:B------:R-:W-:Y:S01]  /*2350*/  FADD R9, R17, R4.reuse ;  /* 0x0000000411097221 */ /* 0x100fe20000000000 */
[----:B------:R-:W-:Y:S01]  /*2360*/  IMAD.U32 R17, R7, 0x10000, RZ ;  /* 0x0001000007117824 */ /* 0x000fe200078e00ff */
[----:B------:R-:W-:-:S02]  /*2370*/  PRMT R4, R41, 0x7632, R4 ;  /* 0x0000763229047816 */ /* 0x000fc40000000004 */
[----:B------:R-:W-:Y:S01]  /*2380*/  PRMT R7, R7, 0x7632, R7 ;  /* 0x0000763207077816 */ /* 0x000fe20000000007 */
[----:B------:R-:W-:Y:S01]  /*2390*/  FADD R16, R17, R16 ;  /* 0x0000001011107221 */ /* 0x000fe20000000000 */
[----:B------:R-:W-:Y:S01]  /*23a0*/  IMAD.U32 R17, R36, 0x10000, RZ ;  /* 0x0001000024117824 */ /* 0x000fe200078e00ff */
[----:B------:R-:W-:Y:S01]  /*23b0*/  PRMT R18, R18, 0x7632, R18 ;  /* 0x0000763212127816 */ /* 0x000fe20000000012 */
[----:B------:R-:W-:Y:S02]  /*23c0*/  IMAD.U32 R4, R4, 0x10000, RZ ;  /* 0x0001000004047824 */ /* 0x000fe400078e00ff */
[----:B------:R-:W-:Y:S02]  /*23d0*/  IMAD.U32 R7, R7, 0x10000, RZ ;  /* 0x0001000007077824 */ /* 0x000fe400078e00ff */
[----:B------:R-:W-:Y:S01]  /*23e0*/  FADD R17, R17, R4 ;  /* 0x0000000411117221 */ /* 0x000fe20000000000 */
[----:B------:R-:W-:Y:S02]  /*23f0*/  IMAD.U32 R4, R19, 0x10000, RZ ;  /* 0x0001000013047824 */ /* 0x000fe400078e00ff */
[----:B------:R-:W-:-:S02]  /*2400*/  IMAD.U32 R18, R18, 0x10000, RZ ;  /* 0x0001000012127824 */ /* 0x000fc400078e00ff */
[----:B------:R-:W-:Y:S02]  /*2410*/  IMAD.U32 R41, R11, 0x10000, RZ ;  /* 0x000100000b297824 */ /* 0x000fe400078e00ff */
[----:B------:R-:W-:Y:S02]  /*2420*/  FADD R36, R7, R18 ;  /* 0x0000001207247221 */ /* 0x000fe40000000000 */
[----:B------:R-:W-:Y:S01]  /*2430*/  FADD R40, R41, R4 ;  /* 0x0000000429287221 */ /* 0x000fe20000000000 */
[----:B------:R-:W0:Y:S04]  /*2440*/  LDS R7, [R39.X4] ;  /* 0x0000000027077984 */ /* 0x000e280000004800 */
[----:B------:R-:W1:Y:S01]  /*2450*/  LDS R4, [R39.X4+0x4] ;  /* 0x0000040027047984 */ /* 0x000e620000004800 */
[----:B------:R-:W-:-:S02]  /*2460*/  PRMT R11, R11, 0x7632, R11 ;  /* 0x000076320b0b7816 */ /* 0x000fc4000000000b */
[----:B------:R-:W-:Y:S02]  /*2470*/  PRMT R19, R19, 0x7632, R19 ;  /* 0x0000763213137816 */ /* 0x000fe40000000013 */
[----:B0-----:R-:W-:Y:S02]  /*2480*/  @P6 FSEL R7, R8, RZ, P5 ;  /* 0x000000ff08076208 */ /* 0x001fe40002800000 */
[----:B------:R-:W0:Y:S01]  /*2490*/  LDS R8, [R39.X4+0x10] ;  /* 0x0000100027087984 */ /* 0x000e220000004800 */
[----:B-1----:R-:W-:-:S03]  /*24a0*/  @P6 FSEL R4, R10, RZ, P5 ;  /* 0x000000ff0a046208 */ /* 0x002fc60002800000 */
[----:B------:R-:W1:Y:S01]  /*24b0*/  LDS R10, [R39.X4+0xc] ;  /* 0x00000c00270a7984 */ /* 0x000e620000004800 */
[----:B------:R-:W-:Y:S02]  /*24c0*/  IMAD.U32 R18, R11, 0x10000, RZ ;  /* 0x000100000b127824 */ /* 0x000fe400078e00ff */
[----:B------:R-:W-:Y:S01]  /*24d0*/  IMAD.U32 R19, R19, 0x10000, RZ ;  /* 0x0001000013137824 */ /* 0x000fe200078e00ff */
[----:B------:R-:W2:Y:S03]  /*24e0*/  LDS R11, [R39.X4+0x8] ;  /* 0x00000800270b7984 */ /* 0x000ea60000004800 */
[----:B------:R-:W-:Y:S02]  /*24f0*/  FADD R19, R18, R19 ;  /* 0x0000001312137221 */ /* 0x000fe40000000000 */
[----:B------:R-:W3:Y:S01]  /*2500*/  LDS R18, [R39.X4+0x1c] ;  /* 0x00001c0027127984 */ /* 0x000ee20000004800 */
[----:B0-----:R-:W-:-:S03]  /*2510*/  @P6 FSEL R8, R16, RZ, P5 ;  /* 0x000000ff10086208 */ /* 0x001fc60002800000 */
[----:B------:R-:W0:Y:S01]  /*2520*/  LDS R16, [R39.X4+0x14] ;  /* 0x0000140027107984 */ /* 0x000e220000004800 */
[----:B-1----:R-:W-:-:S03]  /*2530*/  @P6 FSEL R10, R17, RZ, P5 ;  /* 0x000000ff110a6208 */ /* 0x002fc60002800000 */
[----:B------:R-:W1:Y:S01]  /*2540*/  LDS R17, [R39.X4+0x18] ;  /* 0x0000180027117984 */ /* 0x000e620000004800 */
[----:B--2---:R-:W-:Y:S02]  /*2550*/  @P6 FSEL R11, R9, RZ, P5 ;  /* 0x000000ff090b6208 */ /* 0x004fe40002800000 */
[----:B---3--:R-:W-:Y:S02]  /*2560*/  @P6 FSEL R18, R19, RZ, P5 ;  /* 0x000000ff13126208 */ /* 0x008fe40002800000 */
[----:B------:R-:W-:Y:S01]  /*2570*/  FSEL R19, R34, RZ, P2 ;  /* 0x000000ff22137208 */ /* 0x000fe20001000000 */
[----:B------:R-:W-:Y:S01]  /*2580*/  IMAD R9, R38, 0x100, R3 ;  /* 0x0000010026097824 */ /* 0x000fe200078e0203 */
[----:B----4-:R-:W-:-:S03]  /*2590*/  SEL R20, R20, RZ, P4 ;  /* 0x000000ff14147207 */ /* 0x010fc60002000000 */
[----:B------:R-:W-:Y:S01]  /*25a0*/  FADD R30, R30, R19 ;  /* 0x000000131e1e7221 */ /* 0x000fe20000000000 */
[----:B------:R-:W-:Y:S01]  /*25b0*/  FADD R19, RZ, R5 ;  /* 0x00000005ff137221 */ /* 0x000fe20000000000 */
[----:B------:R-:W-:Y:S02]  /*25c0*/  SEL R21, R21, RZ, P4 ;  /* 0x000000ff15157207 */ /* 0x000fe40002000000 */
[----:B------:R-:W-:Y:S02]  /*25d0*/  SEL R22, R22, RZ, P4 ;  /* 0x000000ff16167207 */ /* 0x000fe40002000000 */
[----:B------:R-:W-:Y:S02]  /*25e0*/  SEL R23, R23, RZ, P4 ;  /* 0x000000ff17177207 */ /* 0x000fe40002000000 */
[----:B-----5:R-:W-:Y:S02]  /*25f0*/  SEL R24, R24, RZ, P4 ;  /* 0x000000ff18187207 */ /* 0x020fe40002000000 */
[----:B0-----:R-:W-:-:S02]  /*2600*/  @P6 FSEL R16, R36, RZ, P5 ;  /* 0x000000ff24106208 */ /* 0x001fc40002800000 */
[----:B-1----:R-:W-:Y:S02]  /*2610*/  @P6 FSEL R17, R40, RZ, P5 ;  /* 0x000000ff28116208 */ /* 0x002fe40002800000 */
[----:B------:R-:W-:Y:S01]  /*2620*/  ISETP.NE.AND P5, PT, R0, 0x2, PT ;  /* 0x000000020000780c */ /* 0x000fe20003fa5270 */
[----:B------:R-:W-:-:S04]  /*2630*/  IMAD.U32 R0, R37, 0x10000, RZ ;  /* 0x0001000025007824 */ /* 0x000fc800078e00ff */
[----:B------:R-:W-:Y:S01]  /*2640*/  FMUL R13, R0, R13 ;  /* 0x0000000d000d7220 */ /* 0x000fe20000400000 */
[----:B------:R-:W-:Y:S01]  /*2650*/  ISETP.GE.AND P6, PT, R3, 0x100, PT ;  /* 0x000001000300780c */ /* 0x000fe20003fc6270 */
[----:B------:R-:W-:Y:S01]  /*2660*/  IMAD R3, R6, 0x100, R3 ;  /* 0x0000010006037824 */ /* 0x000fe200078e0203 */
[----:B------:R-:W-:Y:S01]  /*2670*/  FSEL R0, R15, RZ, P2 ;  /* 0x000000ff0f007208 */ /* 0x000fe20001000000 */
[----:B------:R-:W-:Y:S01]  /*2680*/  FADD R6, RZ, R44 ;  /* 0x0000002cff067221 */ /* 0x000fe20000000000 */
[----:B------:R-:W-:Y:S02]  /*2690*/  FSEL R13, R13, RZ, P2 ;  /* 0x000000ff0d0d7208 */ /* 0x000fe40001000000 */
[----:B------:R-:W-:Y:S02]  /*26a0*/  SEL R25, R25, RZ, P4 ;  /* 0x000000ff19197207 */ /* 0x000fe40002000000 */
[----:B------:R-:W-:Y:S02]  /*26b0*/  SEL R26, R26, RZ, P4 ;  /* 0x000000ff1a1a7207 */ /* 0x000fe40002000000 */
[----:B------:R-:W-:-:S02]  /*26c0*/  SEL R27, R27, RZ, P4 ;  /* 0x000000ff1b1b7207 */ /* 0x000fc40002000000 */
[----:B------:R-:W-:Y:S01]  /*26d0*/  FSEL R5, R43, R10, !P0 ;  /* 0x0000000a2b057208 */ /* 0x000fe20004000000 */
[----:B------:R-:W-:Y:S01]  /*26e0*/  FADD R32, R32, R13 ;  /* 0x0000000d20207221 */ /* 0x000fe20000000000 */
[----:B------:R-:W0:Y:S01]  /*26f0*/  LDS R10, [R39.X4+0x2218] ;  /* 0x00221800270a7984 */ /* 0x000e220000004800 */
[----:B------:R-:W-:Y:S01]  /*2700*/  FADD R33, R33, R0 ;  /* 0x0000000021217221 */ /* 0x000fe20000000000 */
[----:B------:R-:W-:Y:S01]  /*2710*/  FSEL R19, R19, R16, !P0 ;  /* 0x0000001013137208 */ /* 0x000fe20004000000 */
[----:B------:R-:W-:Y:S01]  /*2720*/  IMAD.U32 R13, R20, 0x10000, RZ ;  /* 0x00010000140d7824 */ /* 0x000fe200078e00ff */
[----:B------:R-:W-:Y:S01]  /*2730*/  FSEL R34, R2, R17, !P0 ;  /* 0x0000001102227208 */ /* 0x000fe20004000000 */
[----:B------:R-:W1:Y:S01]  /*2740*/  LDS R0, [R39.X4+0x2204] ;  /* 0x0022040027007984 */ /* 0x000e620000004800 */
[----:B------:R-:W-:Y:S01]  /*2750*/  FSEL R35, R35, R18, !P0 ;  /* 0x0000001223237208 */ /* 0x000fe20004000000 */
[----:B------:R-:W-:Y:S01]  /*2760*/  IMAD.U32 R18, R23, 0x10000, RZ ;  /* 0x0001000017127824 */ /* 0x000fe200078e00ff */
[----:B------:R-:W-:Y:S01]  /*2770*/  FSEL R6, R6, R11, !P0 ;  /* 0x0000000b06067208 */ /* 0x000fe20004000000 */
[----:B------:R-:W-:Y:S01]  /*2780*/  IMAD.U32 R17, R21, 0x10000, RZ ;  /* 0x0001000015117824 */ /* 0x000fe200078e00ff */
[----:B------:R-:W-:Y:S01]  /*2790*/  FSEL R8, R47, R8, !P0 ;  /* 0x000000082f087208 */ /* 0x000fe20004000000 */
[----:B------:R-:W-:Y:S01]  /*27a0*/  IMAD.U32 R16, R22, 0x10000, RZ ;  /* 0x0001000016107824 */ /* 0x000fe200078e00ff */
[----:B------:R-:W2:Y:S01]  /*27b0*/  LDS R2, [R39.X4+0x2200] ;  /* 0x0022000027027984 */ /* 0x000ea20000004800 */
[----:B------:R-:W-:-:S02]  /*27c0*/  IMAD.U32 R11, R27, 0x10000, RZ ;  /* 0x000100001b0b7824 */ /* 0x000fc400078e00ff */
[----:B------:R-:W-:Y:S02]  /*27d0*/  IMAD.U32 R12, R24, 0x10000, RZ ;  /* 0x00010000180c7824 */ /* 0x000fe400078e00ff */
[----:B------:R-:W-:Y:S02]  /*27e0*/  IMAD.U32 R14, R25, 0x10000, RZ ;  /* 0x00010000190e7824 */ /* 0x000fe400078e00ff */
[----:B------:R-:W-:Y:S01]  /*27f0*/  IMAD.U32 R15, R26, 0x10000, RZ ;  /* 0x000100001a0f7824 */ /* 0x000fe200078e00ff */
[----:B------:R-:W-:Y:S01]  /*2800*/  F2FP.BF16.PACK_AB R5, R5, R6 ;  /* 0x000000060505723e */ /* 0x000fe200000010ff */
[----:B------:R-:W-:Y:S01]  /*2810*/  FADD R11, R18, R11 ;  /* 0x0000000b120b7221 */ /* 0x000fe20000000000 */
[----:B------:R-:W-:Y:S01]  /*2820*/  FADD R12, R13, R12 ;  /* 0x0000000c0d0c7221 */ /* 0x000fe20000000000 */
[----:B------:R-:W-:Y:S01]  /*2830*/  FADD R14, R17, R14 ;  /* 0x0000000e110e7221 */ /* 0x000fe20000000000 */
[----:B------:R-:W-:Y:S01]  /*2840*/  FADD R15, R16, R15 ;  /* 0x0000000f100f7221 */ /* 0x000fe20000000000 */
[----:B------:R-:W-:Y:S01]  /*2850*/  F2FP.BF16.PACK_AB R6, R19, R8 ;  /* 0x000000081306723e */ /* 0x000fe200000010ff */
[----:B------:R-:W3:Y:S04]  /*2860*/  LDS R13, [R39.X4+0x2208] ;  /* 0x00220800270d7984 */ /* 0x000ee80000004800 */
[----:B------:R-:W4:Y:S04]  /*2870*/  LDS R18, [R39.X4+0x220c] ;  /* 0x00220c0027127984 */ /* 0x000f280000004800 */
[----:B------:R-:W5:Y:S04]  /*2880*/  LDS R16, [R39.X4+0x2210] ;  /* 0x0022100027107984 */ /* 0x000f680000004800 */
[----:B------:R-:W1:Y:S04]  /*2890*/  LDS R17, [R39.X4+0x2214] ;  /* 0x0022140027117984 */ /* 0x000e680000004800 */
[----:B------:R-:W2:Y:S01]  /*28a0*/  LDS R19, [R39.X4+0x221c] ;  /* 0x00221c0027137984 */ /* 0x000ea20000004800 */
[----:B------:R-:W-:-:S02]  /*28b0*/  FSEL R7, R46, R7, !P0 ;  /* 0x000000072e077208 */ /* 0x000fc40004000000 */
[----:B------:R-:W-:Y:S02]  /*28c0*/  FSEL R4, R45, R4, !P0 ;  /* 0x000000042d047208 */ /* 0x000fe40004000000 */
[----:B------:R-:W-:Y:S02]  /*28d0*/  PRMT R23, R23, 0x7632, R23 ;  /* 0x0000763217177816 */ /* 0x000fe40000000017 */
[----:B------:R-:W-:Y:S02]  /*28e0*/  PRMT R20, R20, 0x7632, R20 ;  /* 0x0000763214147816 */ /* 0x000fe40000000014 */
[----:B------:R-:W-:Y:S02]  /*28f0*/  PRMT R24, R24, 0x7632, R24 ;  /* 0x0000763218187816 */ /* 0x000fe40000000018 */
[----:B------:R-:W-:Y:S02]  /*2900*/  F2FP.BF16.PACK_AB R4, R4, R7 ;  /* 0x000000070404723e */ /* 0x000fe400000010ff */
[----:B------:R-:W-:Y:S01]  /*2910*/  F2FP.BF16.PACK_AB R7, R35, R34 ;  /* 0x000000222307723e */ /* 0x000fe200000010ff */
[----:B------:R-:W-:Y:S01]  /*2920*/  IMAD.U32 R34, R23, 0x10000, RZ ;  /* 0x0001000017227824 */ /* 0x000fe200078e00ff */
[----:B------:R-:W-:Y:S01]  /*2930*/  PRMT R21, R21, 0x7632, R21 ;  /* 0x0000763215157816 */ /* 0x000fe20000000015 */
[----:B------:R-:W-:Y:S01]  /*2940*/  IMAD.U32 R23, R20, 0x10000, RZ ;  /* 0x0001000014177824 */ /* 0x000fe200078e00ff */
[----:B------:R-:W-:Y:S01]  /*2950*/  PRMT R22, R22, 0x7632, R22 ;  /* 0x0000763216167816 */ /* 0x000fe20000000016 */
[----:B------:R-:W-:Y:S01]  /*2960*/  IMAD.U32 R24, R24, 0x10000, RZ ;  /* 0x0001000018187824 */ /* 0x000fe200078e00ff */
[----:B------:R-:W-:-:S02]  /*2970*/  PRMT R27, R27, 0x7632, R27 ;  /* 0x000076321b1b7816 */ /* 0x000fc4000000001b */
[----:B------:R-:W-:Y:S02]  /*2980*/  PRMT R25, R25, 0x7632, R25 ;  /* 0x0000763219197816 */ /* 0x000fe40000000019 */
[----:B------:R-:W-:Y:S01]  /*2990*/  PRMT R26, R26, 0x7632, R26 ;  /* 0x000076321a1a7816 */ /* 0x000fe2000000001a */
[----:B------:R-:W-:Y:S01]  /*29a0*/  FADD R24, R23, R24 ;  /* 0x0000001817187221 */ /* 0x000fe20000000000 */
[----:B------:R-:W-:Y:S01]  /*29b0*/  IMAD.U32 R20, R21, 0x10000, RZ ;  /* 0x0001000015147824 */ /* 0x000fe200078e00ff */
[----:B0-----:R-:W-:Y:S01]  /*29c0*/  @P5 FSEL R10, R11, RZ, P3 ;  /* 0x000000ff0b0a5208 */ /* 0x001fe20001800000 */
[----:B------:R-:W-:Y:S02]  /*29d0*/  IMAD.U32 R21, R22, 0x10000, RZ ;  /* 0x0001000016157824 */ /* 0x000fe400078e00ff */
[----:B------:R-:W-:Y:S02]  /*29e0*/  IMAD.U32 R27, R27, 0x10000, RZ ;  /* 0x000100001b1b7824 */ /* 0x000fe400078e00ff */
[----:B------:R-:W-:-:S02]  /*29f0*/  IMAD.U32 R25, R25, 0x10000, RZ ;  /* 0x0001000019197824 */ /* 0x000fc400078e00ff */
[----:B------:R-:W-:Y:S01]  /*2a00*/  IMAD.U32 R26, R26, 0x10000, RZ ;  /* 0x000100001a1a7824 */ /* 0x000fe200078e00ff */
[----:B------:R-:W-:Y:S01]  /*2a10*/  FADD R11, RZ, R48 ;  /* 0x00000030ff0b7221 */ /* 0x000fe20000000000 */
[----:B------:R-:W-:Y:S01]  /*2a20*/  IMAD.WIDE R8, R9, R28, c[0x0][0x188] ;  /* 0x0000620009087625 */ /* 0x000fe200078e021c */
[----:B-1----:R-:W-:Y:S01]  /*2a30*/  @P5 FSEL R0, R24, RZ, P3 ;  /* 0x000000ff18005208 */ /* 0x002fe20001800000 */
[----:B------:R-:W-:Y:S01]  /*2a40*/  FADD R27, R34, R27 ;  /* 0x0000001b221b7221 */ /* 0x000fe20000000000 */
[----:B------:R-:W-:Y:S01]  /*2a50*/  FADD R25, R20, R25 ;  /* 0x0000001914197221 */ /* 0x000fe20000000000 */
[----:B------:R-:W-:Y:S01]  /*2a60*/  FADD R26, R21, R26 ;  /* 0x0000001a151a7221 */ /* 0x000fe20000000000 */
[----:B------:R0:W-:Y:S01]  /*2a70*/  @!P6 STG.E.128 [R8.64], R4 ;  /* 0x000000040800e986 */ /* 0x0001e2000c101d04 */
[----:B------:R-:W-:Y:S01]  /*2a80*/  FSEL R11, R11, R0, !P1 ;  /* 0x000000000b0b7208 */ /* 0x000fe20004800000 */
[----:B------:R-:W-:Y:S01]  /*2a90*/  FADD R32, RZ, R32 ;  /* 0x00000020ff207221 */ /* 0x000fe20000000000 */
[----:B------:R-:W-:Y:S01]  /*2aa0*/  FADD R0, RZ, R33 ;  /* 0x00000021ff007221 */ /* 0x000fe20000000000 */
[----:B--2---:R-:W-:-:S02]  /*2ab0*/  @P5 FSEL R2, R12, RZ, P3 ;  /* 0x000000ff0c025208 */ /* 0x004fc40001800000 */
[----:B---3--:R-:W-:Y:S02]  /*2ac0*/  @P5 FSEL R13, R14, RZ, P3 ;  /* 0x000000ff0e0d5208 */ /* 0x008fe40001800000 */
[----:B----4-:R-:W-:Y:S02]  /*2ad0*/  @P5 FSEL R18, R25, RZ, P3 ;  /* 0x000000ff19125208 */ /* 0x010fe40001800000 */
[----:B-----5:R-:W-:Y:S02]  /*2ae0*/  @P5 FSEL R16, R15, RZ, P3 ;  /* 0x000000ff0f105208 */ /* 0x020fe40001800000 */
[----:B------:R-:W-:Y:S02]  /*2af0*/  @P5 FSEL R17, R26, RZ, P3 ;  /* 0x000000ff1a115208 */ /* 0x000fe40001800000 */
[----:B------:R-:W-:Y:S01]  /*2b00*/  @P5 FSEL R19, R27, RZ, P3 ;  /* 0x000000ff1b135208 */ /* 0x000fe20001800000 */
[----:B0-----:R-:W-:Y:S01]  /*2b10*/  FADD R5, RZ, R30 ;  /* 0x0000001eff057221 */ /* 0x001fe20000000000 */
[----:B------:R-:W-:-:S02]  /*2b20*/  FSEL R10, R31, R10, !P1 ;  /* 0x0000000a1f0a7208 */ /* 0x000fc40004800000 */
[----:B------:R-:W-:Y:S02]  /*2b30*/  FSEL R2, R49, R2, !P1 ;  /* 0x0000000231027208 */ /* 0x000fe40004800000 */
[----:B------:R-:W-:Y:S02]  /*2b40*/  FSEL R13, R50, R13, !P1 ;  /* 0x0000000d320d7208 */ /* 0x000fe40004800000 */
[----:B------:R-:W-:Y:S02]  /*2b50*/  FSEL R18, R5, R18, !P1 ;  /* 0x0000001205127208 */ /* 0x000fe40004800000 */
[----:B------:R-:W-:Y:S02]  /*2b60*/  FSEL R16, R29, R16, !P1 ;  /* 0x000000101d107208 */ /* 0x000fe40004800000 */
[----:B------:R-:W-:Y:S02]  /*2b70*/  FSEL R17, R32, R17, !P1 ;  /* 0x0000001120117208 */ /* 0x000fe40004800000 */
[----:B------:R-:W-:Y:S01]  /*2b80*/  FSEL R19, R0, R19, !P1 ;  /* 0x0000001300137208 */ /* 0x000fe20004800000 */
[----:B------:R-:W-:Y:S01]  /*2b90*/  IMAD.WIDE R28, R3, R28, c[0x0][0x188] ;  /* 0x00006200031c7625 */ /* 0x000fe200078e021c */
[----:B------:R-:W-:-:S02]  /*2ba0*/  F2FP.BF16.PACK_AB R12, R11, R2 ;  /* 0x000000020b0c723e */ /* 0x000fc400000010ff */
[----:B------:R-:W-:Y:S02]  /*2bb0*/  F2FP.BF16.PACK_AB R13, R18, R13 ;  /* 0x0000000d120d723e */ /* 0x000fe400000010ff */
[----:B------:R-:W-:Y:S02]  /*2bc0*/  F2FP.BF16.PACK_AB R14, R17, R16 ;  /* 0x00000010110e723e */ /* 0x000fe400000010ff */
[----:B------:R-:W-:Y:S01]  /*2bd0*/  F2FP.BF16.PACK_AB R15, R19, R10 ;  /* 0x0000000a130f723e */ /* 0x000fe200000010ff */
[----:B------:R-:W-:Y:S06]  /*2be0*/  @P6 EXIT ;  /* 0x000000000000694d */ /* 0x000fec0003800000 */
[----:B------:R-:W-:Y:S01]  /*2bf0*/  STG.E.128 [R28.64], R12 ;  /* 0x0000000c1c007986 */ /* 0x000fe2000c101d04 */
[----:B------:R-:W-:Y:S05]  /*2c00*/  EXIT ;  /* 0x000000000000794d */ /* 0x000fea0003800000 */
.L_x_0:
[----:B------:R-:W-:-:S00]  /*2c10*/  BRA `(.L_x_0) ;  /* 0xfffffff000007947 */ /* 0x000fc0000383ffff */
[----:B------:R-:W-:-:S00]  /*2c20*/  NOP ;  /* 0x0000000000007918 */ /* 0x000fc00000000000 */
        /* <DEDUP_REMOVED lines=13> */
.L_x_1:


//--------------------- .nv.shared.triton__0d1d2d3d4d5d6de7de --------------------------
	.section	.nv.shared.triton__0d1d2d3d4d5d6de7de,"aw",@nobits
	.align	16
